// auto-generated by cutlass_sweep.conv — config: {"arch": "sm_90", "cluster_m": 1, "cluster_n": 1, "conv_kind": "wgrad", "dtype": "bf16", "ndim": 2, "tile_k": 64, "tile_m": 256, "tile_n": 128}
#include "cutlass/cutlass.h"
#include "cute/tensor.hpp"
#include "cutlass/kernel_hardware_info.hpp"
#include "cutlass/conv/convolution.h"
#include "cutlass/conv/dispatch_policy.hpp"
#include "cutlass/conv/collective/collective_builder.hpp"
#include "cutlass/conv/kernel/conv_universal.hpp"
#include "cutlass/conv/device/conv_universal_adapter.hpp"
#include "cutlass/epilogue/collective/collective_builder.hpp"

using namespace cute;
using Elem = cutlass::bfloat16_t;
using Acc  = float;
using LayoutAB = cutlass::layout::TensorNHWC;
using LayoutC  = cutlass::layout::TensorKCSR;
constexpr auto ConvOp = cutlass::conv::Operator::kWgrad;
using TileShape    = Shape<_256, Shape<_128>, Shape<_64>>;
using ClusterShape = Shape<_1, _1, _1>;

using CollectiveEpilogue = typename cutlass::epilogue::collective::CollectiveBuilder<
    cutlass::arch::Sm90, cutlass::arch::OpClassTensorOp,
    TileShape, ClusterShape,
    cutlass::epilogue::collective::EpilogueTileAuto,
    Acc, Acc,
    Elem, LayoutC, 128 / cutlass::sizeof_bits<Elem>::value,
    Elem, LayoutC, 128 / cutlass::sizeof_bits<Elem>::value,
    cutlass::epilogue::collective::EpilogueScheduleAuto
  >::CollectiveOp;

using CollectiveMainloop = typename cutlass::conv::collective::CollectiveBuilder<
    cutlass::arch::Sm90, cutlass::arch::OpClassTensorOp, ConvOp,
    Elem, LayoutAB, 128 / cutlass::sizeof_bits<Elem>::value,
    Elem, LayoutAB, 128 / cutlass::sizeof_bits<Elem>::value,
    Acc,
    TileShape, ClusterShape,
    cutlass::conv::collective::StageCountAutoCarveout<
        static_cast<int>(sizeof(typename CollectiveEpilogue::SharedStorage))>,
    cutlass::conv::collective::KernelScheduleAuto
  >::CollectiveOp;

using ProblemShape = cutlass::conv::ConvProblemShape<
    ConvOp, CollectiveMainloop::DispatchPolicy::NumSpatialDimensions>;
using ConvKernel = cutlass::conv::kernel::ConvUniversal<
    ProblemShape, CollectiveMainloop, CollectiveEpilogue>;
using Conv = cutlass::conv::device::ConvUniversalAdapter<ConvKernel>;

auto* _anchor = &cutlass::device_kernel<ConvKernel>;


// ===== COMPILED SASS (sm_90a) =====

	.target	sm_90a

	.elftype	@"ET_EXEC"


//--------------------- .note.nv.tkinfo           --------------------------
	.section	.note.nv.tkinfo,"",@"SHT_NOTE"
	.sectionflags	@"SHF_NOTE_NV_TKINFO"
	.tkinfo
        /*0018*/ 	.word	0x00000002
        /*0030*/ 	.string	""
        /*0030*/ 	.string	"ptxas"
        /*0030*/ 	.string	"Cuda compilation tools, release 13.0, V13.0.88"
        /*0030*/ 	.string	"Build cuda_13.0.r13.0/compiler.36424714_0"
        /*0030*/ 	.string	"-arch sm_90a -m 64 "



//--------------------- .note.nv.cuinfo           --------------------------
	.section	.note.nv.cuinfo,"",@"SHT_NOTE"
	.sectionflags	@"SHF_NOTE_NV_CUINFO"
        /*0018*/ 	.short	0x0002
        /*001a*/ 	.short	0x005a
        /*001c*/ 	.short	0x0082
	.zero		2


//--------------------- .nv.info                  --------------------------
	.section	.nv.info,"",@"SHT_CUDA_INFO"
	.align	4


	//----- nvinfo : EIATTR_REGCOUNT
	.align		4
        /*0000*/ 	.byte	0x04, 0x2f
        /*0002*/ 	.short	(.L_12 - .L_11)
	.align		4
.L_11:
        /*0004*/ 	.word	index@(_ZN7cutlass13device_kernelINS_4conv6kernel13ConvUniversalINS1_16ConvProblemShapeILNS1_8OperatorE2ELi2EEENS1_10collective14CollectiveConvINS1_46MainloopSm90TmaGmmaWarpSpecializedImplicitGemmILS5_2ELi4ELi2EN4cute5tupleIJNSA_1CILi1EEESD_SD_EEENS1_36KernelImplicitTmaWarpSpecializedSm90ELi1EEENSB_IJNSC_ILi256EEENSB_IJNSC_ILi128EEEEEENSB_IJNSC_ILi64EEEEEEEEENS_10bfloat16_tESN_NSA_8TiledMMAINSA_8MMA_AtomIJNSA_4SM904GMMA28MMA_64x128x16_F32BF16BF16_SSILNSR_5MajorE1ELST_1ELNSR_7ScaleInE1ELSU_1EEEEEENSA_6LayoutISE_NSB_IJNSC_ILi0EEESY_SY_EEEEENSB_IJNSA_10UnderscoreES11_S11_EEEEENS7_6detail26Sm90ImplicitGemmTileTraitsINSA_13SM90_TMA_LOADENSA_14ComposedLayoutINSA_7SwizzleILi3ELi4ELi3EEENSA_18smem_ptr_flag_bitsILi16EEENSX_INSB_IJNSB_IJSK_NSC_ILi4EEEEEENSB_IJNSC_ILi8EEES1E_EEENSB_IJSD_S1C_EEEEEENSB_IJNSB_IJSD_NSC_ILi4096EEEEEENSB_IJSK_NSC_ILi512EEEEEENSB_IJSY_NSC_ILi16384EEEEEEEEEEEEEvEENS15_INSA_20SM90_TMA_LOAD_IM2COLENS17_IS19_S1B_NSX_INSB_IJNSB_IJSK_NSC_ILi2EEEEEES1F_S1G_EEENSB_IJS1J_S1L_NSB_IJSY_NSC_ILi8192EEEEEEEEEEEEEvEEEENS_8epilogue10collective6detail29Sm90TmaWarpSpecializedAdapterINS24_15DefaultEpilogueISN_NSB_IJlNSB_IJSD_llEEESY_EEES29_NS23_6thread17LinearCombinationISN_Li1EffLNS2A_9ScaleType4KindE0ELNS_15FloatRoundStyleE2ESN_EENS_4gemm15EpilogueDefaultEEEEEvvEEEEvNT_6ParamsE)
        /*0008*/ 	.word	0x000000ff


	//----- nvinfo : EIATTR_FRAME_SIZE
	.align		4
.L_12:
        /*000c*/ 	.byte	0x04, 0x11
        /*000e*/ 	.short	(.L_14 - .L_13)
	.align		4
.L_13:
        /*0010*/ 	.word	index@(_ZN7cutlass13device_kernelINS_4conv6kernel13ConvUniversalINS1_16ConvProblemShapeILNS1_8OperatorE2ELi2EEENS1_10collective14CollectiveConvINS1_46MainloopSm90TmaGmmaWarpSpecializedImplicitGemmILS5_2ELi4ELi2EN4cute5tupleIJNSA_1CILi1EEESD_SD_EEENS1_36KernelImplicitTmaWarpSpecializedSm90ELi1EEENSB_IJNSC_ILi256EEENSB_IJNSC_ILi128EEEEEENSB_IJNSC_ILi64EEEEEEEEENS_10bfloat16_tESN_NSA_8TiledMMAINSA_8MMA_AtomIJNSA_4SM904GMMA28MMA_64x128x16_F32BF16BF16_SSILNSR_5MajorE1ELST_1ELNSR_7ScaleInE1ELSU_1EEEEEENSA_6LayoutISE_NSB_IJNSC_ILi0EEESY_SY_EEEEENSB_IJNSA_10UnderscoreES11_S11_EEEEENS7_6detail26Sm90ImplicitGemmTileTraitsINSA_13SM90_TMA_LOADENSA_14ComposedLayoutINSA_7SwizzleILi3ELi4ELi3EEENSA_18smem_ptr_flag_bitsILi16EEENSX_INSB_IJNSB_IJSK_NSC_ILi4EEEEEENSB_IJNSC_ILi8EEES1E_EEENSB_IJSD_S1C_EEEEEENSB_IJNSB_IJSD_NSC_ILi4096EEEEEENSB_IJSK_NSC_ILi512EEEEEENSB_IJSY_NSC_ILi16384EEEEEEEEEEEEEvEENS15_INSA_20SM90_TMA_LOAD_IM2COLENS17_IS19_S1B_NSX_INSB_IJNSB_IJSK_NSC_ILi2EEEEEES1F_S1G_EEENSB_IJS1J_S1L_NSB_IJSY_NSC_ILi8192EEEEEEEEEEEEEvEEEENS_8epilogue10collective6detail29Sm90TmaWarpSpecializedAdapterINS24_15DefaultEpilogueISN_NSB_IJlNSB_IJSD_llEEESY_EEES29_NS23_6thread17LinearCombinationISN_Li1EffLNS2A_9ScaleType4KindE0ELNS_15FloatRoundStyleE2ESN_EENS_4gemm15EpilogueDefaultEEEEEvvEEEEvNT_6ParamsE)
        /*0014*/ 	.word	0x000003e8


	//----- nvinfo : EIATTR_MIN_STACK_SIZE
	.align		4
.L_14:
        /*0018*/ 	.byte	0x04, 0x12
        /*001a*/ 	.short	(.L_16 - .L_15)
	.align		4
.L_15:
        /*001c*/ 	.word	index@(_ZN7cutlass13device_kernelINS_4conv6kernel13ConvUniversalINS1_16ConvProblemShapeILNS1_8OperatorE2ELi2EEENS1_10collective14CollectiveConvINS1_46MainloopSm90TmaGmmaWarpSpecializedImplicitGemmILS5_2ELi4ELi2EN4cute5tupleIJNSA_1CILi1EEESD_SD_EEENS1_36KernelImplicitTmaWarpSpecializedSm90ELi1EEENSB_IJNSC_ILi256EEENSB_IJNSC_ILi128EEEEEENSB_IJNSC_ILi64EEEEEEEEENS_10bfloat16_tESN_NSA_8TiledMMAINSA_8MMA_AtomIJNSA_4SM904GMMA28MMA_64x128x16_F32BF16BF16_SSILNSR_5MajorE1ELST_1ELNSR_7ScaleInE1ELSU_1EEEEEENSA_6LayoutISE_NSB_IJNSC_ILi0EEESY_SY_EEEEENSB_IJNSA_10UnderscoreES11_S11_EEEEENS7_6detail26Sm90ImplicitGemmTileTraitsINSA_13SM90_TMA_LOADENSA_14ComposedLayoutINSA_7SwizzleILi3ELi4ELi3EEENSA_18smem_ptr_flag_bitsILi16EEENSX_INSB_IJNSB_IJSK_NSC_ILi4EEEEEENSB_IJNSC_ILi8EEES1E_EEENSB_IJSD_S1C_EEEEEENSB_IJNSB_IJSD_NSC_ILi4096EEEEEENSB_IJSK_NSC_ILi512EEEEEENSB_IJSY_NSC_ILi16384EEEEEEEEEEEEEvEENS15_INSA_20SM90_TMA_LOAD_IM2COLENS17_IS19_S1B_NSX_INSB_IJNSB_IJSK_NSC_ILi2EEEEEES1F_S1G_EEENSB_IJS1J_S1L_NSB_IJSY_NSC_ILi8192EEEEEEEEEEEEEvEEEENS_8epilogue10collective6detail29Sm90TmaWarpSpecializedAdapterINS24_15DefaultEpilogueISN_NSB_IJlNSB_IJSD_llEEESY_EEES29_NS23_6thread17LinearCombinationISN_Li1EffLNS2A_9ScaleType4KindE0ELNS_15FloatRoundStyleE2ESN_EENS_4gemm15EpilogueDefaultEEEEEvvEEEEvNT_6ParamsE)
        /*0020*/ 	.word	0x000003e8
.L_16:


//--------------------- .nv.compat                --------------------------
	.section	.nv.compat,"",@"SHT_CUDA_COMPAT_INFO"
	.align	4
        /*0000*/ 	.byte	0x02, 0x09, 0x01, 0x00, 0x02, 0x02, 0x04, 0x00, 0x02, 0x05, 0x05, 0x00, 0x03, 0x07, 0x01, 0x01
        /*0010*/ 	.byte	0x02, 0x03, 0x01, 0x00, 0x02, 0x06, 0x01, 0x00, 0x04, 0x0b, 0x08, 0x00, 0x00, 0x00, 0x00, 0x00
        /*0020*/ 	.byte	0x00, 0x00, 0x00, 0x00


//--------------------- .nv.info._ZN7cutlass13device_kernelINS_4conv6kernel13ConvUniversalINS1_16ConvProblemShapeILNS1_8OperatorE2ELi2EEENS1_10collective14CollectiveConvINS1_46MainloopSm90TmaGmmaWarpSpecializedImplicitGemmILS5_2ELi4ELi2EN4cute5tupleIJNSA_1CILi1EEESD_SD_EEENS1_36KernelImplicitTmaWarpSpecializedSm90ELi1EEENSB_IJNSC_ILi256EEENSB_IJNSC_ILi128EEEEEENSB_IJNSC_ILi64EEEEEEEEENS_10bfloat16_tESN_NSA_8TiledMMAINSA_8MMA_AtomIJNSA_4SM904GMMA28MMA_64x128x16_F32BF16BF16_SSILNSR_5MajorE1ELST_1ELNSR_7ScaleInE1ELSU_1EEEEEENSA_6LayoutISE_NSB_IJNSC_ILi0EEESY_SY_EEEEENSB_IJNSA_10UnderscoreES11_S11_EEEEENS7_6detail26Sm90ImplicitGemmTileTraitsINSA_13SM90_TMA_LOADENSA_14ComposedLayoutINSA_7SwizzleILi3ELi4ELi3EEENSA_18smem_ptr_flag_bitsILi16EEENSX_INSB_IJNSB_IJSK_NSC_ILi4EEEEEENSB_IJNSC_ILi8EEES1E_EEENSB_IJSD_S1C_EEEEEENSB_IJNSB_IJSD_NSC_ILi4096EEEEEENSB_IJSK_NSC_ILi512EEEEEENSB_IJSY_NSC_ILi16384EEEEEEEEEEEEEvEENS15_INSA_20SM90_TMA_LOAD_IM2COLENS17_IS19_S1B_NSX_INSB_IJNSB_IJSK_NSC_ILi2EEEEEES1F_S1G_EEENSB_IJS1J_S1L_NSB_IJSY_NSC_ILi8192EEEEEEEEEEEEEvEEEENS_8epilogue10collective6detail29Sm90TmaWarpSpecializedAdapterINS24_15DefaultEpilogueISN_NSB_IJlNSB_IJSD_llEEESY_EEES29_NS23_6thread17LinearCombinationISN_Li1EffLNS2A_9ScaleType4KindE0ELNS_15FloatRoundStyleE2ESN_EENS_4gemm15EpilogueDefaultEEEEEvvEEEEvNT_6ParamsE --------------------------
	.section	.nv.info._ZN7cutlass13device_kernelINS_4conv6kernel13ConvUniversalINS1_16ConvProblemShapeILNS1_8OperatorE2ELi2EEENS1_10collective14CollectiveConvINS1_46MainloopSm90TmaGmmaWarpSpecializedImplicitGemmILS5_2ELi4ELi2EN4cute5tupleIJNSA_1CILi1EEESD_SD_EEENS1_36KernelImplicitTmaWarpSpecializedSm90ELi1EEENSB_IJNSC_ILi256EEENSB_IJNSC_ILi128EEEEEENSB_IJNSC_ILi64EEEEEEEEENS_10bfloat16_tESN_NSA_8TiledMMAINSA_8MMA_AtomIJNSA_4SM904GMMA28MMA_64x128x16_F32BF16BF16_SSILNSR_5MajorE1ELST_1ELNSR_7ScaleInE1ELSU_1EEEEEENSA_6LayoutISE_NSB_IJNSC_ILi0EEESY_SY_EEEEENSB_IJNSA_10UnderscoreES11_S11_EEEEENS7_6detail26Sm90ImplicitGemmTileTraitsINSA_13SM90_TMA_LOADENSA_14ComposedLayoutINSA_7SwizzleILi3ELi4ELi3EEENSA_18smem_ptr_flag_bitsILi16EEENSX_INSB_IJNSB_IJSK_NSC_ILi4EEEEEENSB_IJNSC_ILi8EEES1E_EEENSB_IJSD_S1C_EEEEEENSB_IJNSB_IJSD_NSC_ILi4096EEEEEENSB_IJSK_NSC_ILi512EEEEEENSB_IJSY_NSC_ILi16384EEEEEEEEEEEEEvEENS15_INSA_20SM90_TMA_LOAD_IM2COLENS17_IS19_S1B_NSX_INSB_IJNSB_IJSK_NSC_ILi2EEEEEES1F_S1G_EEENSB_IJS1J_S1L_NSB_IJSY_NSC_ILi8192EEEEEEEEEEEEEvEEEENS_8epilogue10collective6detail29Sm90TmaWarpSpecializedAdapterINS24_15DefaultEpilogueISN_NSB_IJlNSB_IJSD_llEEESY_EEES29_NS23_6thread17LinearCombinationISN_Li1EffLNS2A_9ScaleType4KindE0ELNS_15FloatRoundStyleE2ESN_EENS_4gemm15EpilogueDefaultEEEEEvvEEEEvNT_6ParamsE,"",@"SHT_CUDA_INFO"
	.sectionflags	@""
	.align	4


	//----- nvinfo : EIATTR_CUDA_API_VERSION
	.align		4
        /*0000*/ 	.byte	0x04, 0x37
        /*0002*/ 	.short	(.L_18 - .L_17)
.L_17:
        /*0004*/ 	.word	0x00000082


	//----- nvinfo : EIATTR_KPARAM_INFO
	.align		4
.L_18:
        /*0008*/ 	.byte	0x04, 0x17
        /*000a*/ 	.short	(.L_20 - .L_19)
.L_19:
        /*000c*/ 	.word	0x00000000
        /*0010*/ 	.short	0x0000
        /*0012*/ 	.short	0x0070
        /*0014*/ 	.byte	0x00, 0xf0, 0x01, 0x0e


	//----- nvinfo : EIATTR_SPARSE_MMA_MASK
	.align		4
.L_20:
        /*0018*/ 	.byte	0x03, 0x50
        /*001a*/ 	.short	0x0000


	//----- nvinfo : EIATTR_MAXREG_COUNT
	.align		4
        /*001c*/ 	.byte	0x03, 0x1b
        /*001e*/ 	.short	0x00ff


	//----- nvinfo : EIATTR_NUM_BARRIERS
	.align		4
        /*0020*/ 	.byte	0x02, 0x4c
        /*0022*/ 	.byte	0x01
	.zero		1


	//----- nvinfo : EIATTR_ANNOTATIONS
	.align		4
        /*0024*/ 	.byte	0x04, 0x55
        /*0026*/ 	.short	(.L_22 - .L_21)


	//   ....[0]....
.L_21:
        /*0028*/ 	.word	0x00000001
        /*002c*/ 	.byte	0x60, 0x0b, 0x00, 0x00, 0x01, 0x00, 0x00, 0x00, 0xa0, 0x0b, 0x00, 0x00, 0x01, 0x00, 0x00, 0x00
        /* <DEDUP_REMOVED lines=368> */
        /*173c*/ 	.byte	0xc0, 0x41, 0x01, 0x00, 0x01, 0x00, 0x00, 0x00, 0x00, 0x42, 0x01, 0x00


	//----- nvinfo : EIATTR_MERCURY_ISA_VERSION
	.align		4
.L_22:
        /*1748*/ 	.byte	0x03, 0x5f
        /*174a*/ 	.short	0x0101


	//----- nvinfo : EIATTR_COOP_GROUP_MASK_REGIDS
	.align		4
        /*174c*/ 	.byte	0x04, 0x29
        /*174e*/ 	.short	(.L_24 - .L_23)


	//   ....[0]....
.L_23:
        /*1750*/ 	.word	0xffffffff


	//   ....[1]....
        /*1754*/ 	.word	0xffffffff


	//   ....[2]....
        /*1758*/ 	.word	0xffffffff


	//----- nvinfo : EIATTR_COOP_GROUP_INSTR_OFFSETS
	.align		4
.L_24:
        /*175c*/ 	.byte	0x04, 0x28
        /*175e*/ 	.short	(.L_26 - .L_25)


	//   ....[0]....
.L_25:
        /*1760*/ 	.word	0x00000060


	//   ....[1]....
        /*1764*/ 	.word	0x00000090


	//   ....[2]....
        /*1768*/ 	.word	0x00000190


	//----- nvinfo : EIATTR_MBARRIER_INSTR_OFFSETS
	.align		4
.L_26:
        /*176c*/ 	.byte	0x04, 0x39
        /*176e*/ 	.short	(.L_28 - .L_27)


	//   ....[0]....
.L_27:
        /*1770*/ 	.word	0x000002e0
        /*1774*/ 	.word	0x000000ff
        /*1778*/ 	.word	0x00030000
        /*177c*/ 	.short	0x0100
        /*177e*/ 	.byte	0x07
	.zero		1


	//   ....[1]....
        /*1780*/ 	.word	0x000002f0
        /*1784*/ 	.word	0x000000ff
        /*1788*/ 	.word	0x00030020
        /*178c*/ 	.short	0x0100
        /*178e*/ 	.byte	0x07
	.zero		1


	//   ....[2]....
        /*1790*/ 	.word	0x00000300
        /*1794*/ 	.word	0x000000ff
        /*1798*/ 	.word	0x00030008
        /*179c*/ 	.short	0x0100
        /*179e*/ 	.byte	0x07
	.zero		1


	//   ....[3]....
        /*17a0*/ 	.word	0x00000310
        /*17a4*/ 	.word	0x000000ff
        /*17a8*/ 	.word	0x00030028
        /*17ac*/ 	.short	0x0100
        /*17ae*/ 	.byte	0x07
	.zero		1


	//   ....[4]....
        /*17b0*/ 	.word	0x00000320
        /*17b4*/ 	.word	0x000000ff
        /*17b8*/ 	.word	0x00030010
        /*17bc*/ 	.short	0x0100
        /*17be*/ 	.byte	0x07
	.zero		1


	//   ....[5]....
        /*17c0*/ 	.word	0x00000330
        /*17c4*/ 	.word	0x000000ff
        /*17c8*/ 	.word	0x00030030
        /*17cc*/ 	.short	0x0100
        /*17ce*/ 	.byte	0x07
	.zero		1


	//   ....[6]....
        /*17d0*/ 	.word	0x00000340
        /*17d4*/ 	.word	0x000000ff
        /*17d8*/ 	.word	0x00030018
        /*17dc*/ 	.short	0x0100
        /*17de*/ 	.byte	0x07
	.zero		1


	//   ....[7]....
        /*17e0*/ 	.word	0x00000350
        /*17e4*/ 	.word	0x000000ff
        /*17e8*/ 	.word	0x00030038
        /*17ec*/ 	.short	0x0100
        /*17ee*/ 	.byte	0x07
	.zero		1


	//   ....[8]....
        /*17f0*/ 	.word	0x00001640
        /*17f4*/ 	.word	0x00000003
        /*17f8*/ 	.word	0x00030000
        /*17fc*/ 	.short	0x010a
        /*17fe*/ 	.byte	0x3f
	.zero		1


	//   ....[9]....
        /*1800*/ 	.word	0x00003a50
        /*1804*/ 	.word	0x00000000
        /*1808*/ 	.word	0x00030000
        /*180c*/ 	.short	0x010a
        /*180e*/ 	.byte	0x3f
	.zero		1


	//   ....[10]....
        /*1810*/ 	.word	0x000062b0
        /*1814*/ 	.word	0x000000ff
        /*1818*/ 	.word	0x00000000
        /*181c*/ 	.short	0x0101
        /*181e*/ 	.byte	0x0c
	.zero		1


	//   ....[11]....
        /*1820*/ 	.word	0x000064c0
        /*1824*/ 	.word	0x000000ff
        /*1828*/ 	.word	0x00000000
        /*182c*/ 	.short	0x0101
        /*182e*/ 	.byte	0x04
	.zero		1


	//   ....[12]....
        /*1830*/ 	.word	0x000193c0
        /*1834*/ 	.word	0x00000005
        /*1838*/ 	.word	0x00030020
        /*183c*/ 	.short	0x010a
        /*183e*/ 	.byte	0x3f
	.zero		1


	//   ....[13]....
        /*1840*/ 	.word	0x00019b90
        /*1844*/ 	.word	0x00000003
        /*1848*/ 	.word	0x00000000
        /*184c*/ 	.short	0x010a
        /*184e*/ 	.byte	0x3f
	.zero		1


	//   ....[14]....
        /*1850*/ 	.word	0x00019c60
        /*1854*/ 	.word	0x00000003
        /*1858*/ 	.word	0x00000000
        /*185c*/ 	.short	0x010a
        /*185e*/ 	.byte	0x3f
	.zero		1


	//   ....[15]....
        /*1860*/ 	.word	0x00019d30
        /*1864*/ 	.word	0x00000003
        /*1868*/ 	.word	0x00000000
        /*186c*/ 	.short	0x010a
        /*186e*/ 	.byte	0x3f
	.zero		1


	//   ....[16]....
        /*1870*/ 	.word	0x00019e00
        /*1874*/ 	.word	0x00000003
        /*1878*/ 	.word	0x00000000
        /*187c*/ 	.short	0x010a
        /*187e*/ 	.byte	0x3f
	.zero		1


	//----- nvinfo : EIATTR_NUM_MBARRIERS
	.align		4
.L_28:
        /*1880*/ 	.byte	0x03, 0x38
        /*1882*/ 	.short	0x0008


	//----- nvinfo : EIATTR_EXIT_INSTR_OFFSETS
	.align		4
        /*1884*/ 	.byte	0x04, 0x1c
        /*1886*/ 	.short	(.L_30 - .L_29)


	//   ....[0]....
.L_29:
        /*1888*/ 	.word	0x00000b50


	//   ....[1]....
        /*188c*/ 	.word	0x00006800


	//   ....[2]....
        /*1890*/ 	.word	0x00006890


	//   ....[3]....
        /*1894*/ 	.word	0x000137d0


	//   ....[4]....
        /*1898*/ 	.word	0x00013810


	//   ....[5]....
        /*189c*/ 	.word	0x00019100


	//   ....[6]....
        /*18a0*/ 	.word	0x00019130


	//   ....[7]....
        /*18a4*/ 	.word	0x00019150


	//   ....[8]....
        /*18a8*/ 	.word	0x00019a60


	//   ....[9]....
        /*18ac*/ 	.word	0x00019e30


	//----- nvinfo : EIATTR_MAX_THREADS
	.align		4
.L_30:
        /*18b0*/ 	.byte	0x04, 0x05
        /*18b2*/ 	.short	(.L_32 - .L_31)
.L_31:
        /*18b4*/ 	.word	0x00000100
        /*18b8*/ 	.word	0x00000001
        /*18bc*/ 	.word	0x00000001


	//----- nvinfo : EIATTR_CRS_STACK_SIZE
	.align		4
.L_32:
        /*18c0*/ 	.byte	0x04, 0x1e
        /*18c2*/ 	.short	(.L_34 - .L_33)
.L_33:
        /*18c4*/ 	.word	0x00000000


	//----- nvinfo : EIATTR_CBANK_PARAM_SIZE
	.align		4
.L_34:
        /*18c8*/ 	.byte	0x03, 0x19
        /*18ca*/ 	.short	0x03f0


	//----- nvinfo : EIATTR_PARAM_CBANK
	.align		4
        /*18cc*/ 	.byte	0x04, 0x0a
        /*18ce*/ 	.short	(.L_36 - .L_35)
	.align		4
.L_35:
        /*18d0*/ 	.word	index@(.nv.constant0._ZN7cutlass13device_kernelINS_4conv6kernel13ConvUniversalINS1_16ConvProblemShapeILNS1_8OperatorE2ELi2EEENS1_10collective14CollectiveConvINS1_46MainloopSm90TmaGmmaWarpSpecializedImplicitGemmILS5_2ELi4ELi2EN4cute5tupleIJNSA_1CILi1EEESD_SD_EEENS1_36KernelImplicitTmaWarpSpecializedSm90ELi1EEENSB_IJNSC_ILi256EEENSB_IJNSC_ILi128EEEEEENSB_IJNSC_ILi64EEEEEEEEENS_10bfloat16_tESN_NSA_8TiledMMAINSA_8MMA_AtomIJNSA_4SM904GMMA28MMA_64x128x16_F32BF16BF16_SSILNSR_5MajorE1ELST_1ELNSR_7ScaleInE1ELSU_1EEEEEENSA_6LayoutISE_NSB_IJNSC_ILi0EEESY_SY_EEEEENSB_IJNSA_10UnderscoreES11_S11_EEEEENS7_6detail26Sm90ImplicitGemmTileTraitsINSA_13SM90_TMA_LOADENSA_14ComposedLayoutINSA_7SwizzleILi3ELi4ELi3EEENSA_18smem_ptr_flag_bitsILi16EEENSX_INSB_IJNSB_IJSK_NSC_ILi4EEEEEENSB_IJNSC_ILi8EEES1E_EEENSB_IJSD_S1C_EEEEEENSB_IJNSB_IJSD_NSC_ILi4096EEEEEENSB_IJSK_NSC_ILi512EEEEEENSB_IJSY_NSC_ILi16384EEEEEEEEEEEEEvEENS15_INSA_20SM90_TMA_LOAD_IM2COLENS17_IS19_S1B_NSX_INSB_IJNSB_IJSK_NSC_ILi2EEEEEES1F_S1G_EEENSB_IJS1J_S1L_NSB_IJSY_NSC_ILi8192EEEEEEEEEEEEEvEEEENS_8epilogue10collective6detail29Sm90TmaWarpSpecializedAdapterINS24_15DefaultEpilogueISN_NSB_IJlNSB_IJSD_llEEESY_EEES29_NS23_6thread17LinearCombinationISN_Li1EffLNS2A_9ScaleType4KindE0ELNS_15FloatRoundStyleE2ESN_EENS_4gemm15EpilogueDefaultEEEEEvvEEEEvNT_6ParamsE)
        /*18d4*/ 	.short	0x0210
        /*18d6*/ 	.short	0x03f0


	//----- nvinfo : EIATTR_SW_WAR
	.align		4
.L_36:
        /*18d8*/ 	.byte	0x04, 0x36
        /*18da*/ 	.short	(.L_38 - .L_37)
.L_37:
        /*18dc*/ 	.word	0x00000008
.L_38:


//--------------------- .nv.callgraph             --------------------------
	.section	.nv.callgraph,"",@"SHT_CUDA_CALLGRAPH"
	.align	4
	.sectionentsize	8
	.align		4
        /*0000*/ 	.word	0x00000000
	.align		4
        /*0004*/ 	.word	0xffffffff
	.align		4
        /*0008*/ 	.word	0x00000000
	.align		4
        /*000c*/ 	.word	0xfffffffe
	.align		4
        /*0010*/ 	.word	0x00000000
	.align		4
        /*0014*/ 	.word	0xfffffffd
	.align		4
        /*0018*/ 	.word	0x00000000
	.align		4
        /*001c*/ 	.word	0xfffffffc


//--------------------- .nv.constant4             --------------------------
	.section	.nv.constant4,"a",@progbits
	.align	8
	.align		8
.nv.constant4:
        /*0000*/ 	.dword	_ZN39_INTERNAL_20a14206_4_k_cu_4ef3ad79_27944cuda3std3__45__cpo5beginE
	.align		8
        /*0008*/ 	.dword	_ZN39_INTERNAL_20a14206_4_k_cu_4ef3ad79_27944cuda3std3__45__cpo3endE
	.align		8
        /*0010*/ 	.dword	_ZN39_INTERNAL_20a14206_4_k_cu_4ef3ad79_27944cuda3std3__45__cpo6cbeginE
	.align		8
        /*0018*/ 	.dword	_ZN39_INTERNAL_20a14206_4_k_cu_4ef3ad79_27944cuda3std3__45__cpo4cendE
	.align		8
        /*0020*/ 	.dword	_ZN39_INTERNAL_20a14206_4_k_cu_4ef3ad79_27944cuda3std3__441_GLOBAL__N__20a14206_4_k_cu_4ef3ad79_27946ignoreE
	.align		8
        /*0028*/ 	.dword	_ZN39_INTERNAL_20a14206_4_k_cu_4ef3ad79_27944cuda3std3__419piecewise_constructE
	.align		8
        /*0030*/ 	.dword	_ZN39_INTERNAL_20a14206_4_k_cu_4ef3ad79_27944cuda3std3__48in_placeE
	.align		8
        /*0038*/ 	.dword	_ZN39_INTERNAL_20a14206_4_k_cu_4ef3ad79_27944cuda3std6ranges3__45__cpo4swapE
	.align		8
        /*0040*/ 	.dword	_ZN39_INTERNAL_20a14206_4_k_cu_4ef3ad79_27944cuda3std6ranges3__45__cpo9iter_moveE
	.align		8
        /*0048*/ 	.dword	_ZN39_INTERNAL_20a14206_4_k_cu_4ef3ad79_27944cute7productE
	.align		8
        /*0050*/ 	.dword	_ZN39_INTERNAL_20a14206_4_k_cu_4ef3ad79_27944cute1_E


//--------------------- .text._ZN7cutlass13device_kernelINS_4conv6kernel13ConvUniversalINS1_16ConvProblemShapeILNS1_8OperatorE2ELi2EEENS1_10collective14CollectiveConvINS1_46MainloopSm90TmaGmmaWarpSpecializedImplicitGemmILS5_2ELi4ELi2EN4cute5tupleIJNSA_1CILi1EEESD_SD_EEENS1_36KernelImplicitTmaWarpSpecializedSm90ELi1EEENSB_IJNSC_ILi256EEENSB_IJNSC_ILi128EEEEEENSB_IJNSC_ILi64EEEEEEEEENS_10bfloat16_tESN_NSA_8TiledMMAINSA_8MMA_AtomIJNSA_4SM904GMMA28MMA_64x128x16_F32BF16BF16_SSILNSR_5MajorE1ELST_1ELNSR_7ScaleInE1ELSU_1EEEEEENSA_6LayoutISE_NSB_IJNSC_ILi0EEESY_SY_EEEEENSB_IJNSA_10UnderscoreES11_S11_EEEEENS7_6detail26Sm90ImplicitGemmTileTraitsINSA_13SM90_TMA_LOADENSA_14ComposedLayoutINSA_7SwizzleILi3ELi4ELi3EEENSA_18smem_ptr_flag_bitsILi16EEENSX_INSB_IJNSB_IJSK_NSC_ILi4EEEEEENSB_IJNSC_ILi8EEES1E_EEENSB_IJSD_S1C_EEEEEENSB_IJNSB_IJSD_NSC_ILi4096EEEEEENSB_IJSK_NSC_ILi512EEEEEENSB_IJSY_NSC_ILi16384EEEEEEEEEEEEEvEENS15_INSA_20SM90_TMA_LOAD_IM2COLENS17_IS19_S1B_NSX_INSB_IJNSB_IJSK_NSC_ILi2EEEEEES1F_S1G_EEENSB_IJS1J_S1L_NSB_IJSY_NSC_ILi8192EEEEEEEEEEEEEvEEEENS_8epilogue10collective6detail29Sm90TmaWarpSpecializedAdapterINS24_15DefaultEpilogueISN_NSB_IJlNSB_IJSD_llEEESY_EEES29_NS23_6thread17LinearCombinationISN_Li1EffLNS2A_9ScaleType4KindE0ELNS_15FloatRoundStyleE2ESN_EENS_4gemm15EpilogueDefaultEEEEEvvEEEEvNT_6ParamsE --------------------------
	.section	.text._ZN7cutlass13device_kernelINS_4conv6kernel13ConvUniversalINS1_16ConvProblemShapeILNS1_8OperatorE2ELi2EEENS1_10collective14CollectiveConvINS1_46MainloopSm90TmaGmmaWarpSpecializedImplicitGemmILS5_2ELi4ELi2EN4cute5tupleIJNSA_1CILi1EEESD_SD_EEENS1_36KernelImplicitTmaWarpSpecializedSm90ELi1EEENSB_IJNSC_ILi256EEENSB_IJNSC_ILi128EEEEEENSB_IJNSC_ILi64EEEEEEEEENS_10bfloat16_tESN_NSA_8TiledMMAINSA_8MMA_AtomIJNSA_4SM904GMMA28MMA_64x128x16_F32BF16BF16_SSILNSR_5MajorE1ELST_1ELNSR_7ScaleInE1ELSU_1EEEEEENSA_6LayoutISE_NSB_IJNSC_ILi0EEESY_SY_EEEEENSB_IJNSA_10UnderscoreES11_S11_EEEEENS7_6detail26Sm90ImplicitGemmTileTraitsINSA_13SM90_TMA_LOADENSA_14ComposedLayoutINSA_7SwizzleILi3ELi4ELi3EEENSA_18smem_ptr_flag_bitsILi16EEENSX_INSB_IJNSB_IJSK_NSC_ILi4EEEEEENSB_IJNSC_ILi8EEES1E_EEENSB_IJSD_S1C_EEEEEENSB_IJNSB_IJSD_NSC_ILi4096EEEEEENSB_IJSK_NSC_ILi512EEEEEENSB_IJSY_NSC_ILi16384EEEEEEEEEEEEEvEENS15_INSA_20SM90_TMA_LOAD_IM2COLENS17_IS19_S1B_NSX_INSB_IJNSB_IJSK_NSC_ILi2EEEEEES1F_S1G_EEENSB_IJS1J_S1L_NSB_IJSY_NSC_ILi8192EEEEEEEEEEEEEvEEEENS_8epilogue10collective6detail29Sm90TmaWarpSpecializedAdapterINS24_15DefaultEpilogueISN_NSB_IJlNSB_IJSD_llEEESY_EEES29_NS23_6thread17LinearCombinationISN_Li1EffLNS2A_9ScaleType4KindE0ELNS_15FloatRoundStyleE2ESN_EENS_4gemm15EpilogueDefaultEEEEEvvEEEEvNT_6ParamsE,"ax",@progbits
	.align	128
.text._ZN7cutlass13device_kernelINS_4conv6kernel13ConvUniversalINS1_16ConvProblemShapeILNS1_8OperatorE2ELi2EEENS1_10collective14CollectiveConvINS1_46MainloopSm90TmaGmmaWarpSpecializedImplicitGemmILS5_2ELi4ELi2EN4cute5tupleIJNSA_1CILi1EEESD_SD_EEENS1_36KernelImplicitTmaWarpSpecializedSm90ELi1EEENSB_IJNSC_ILi256EEENSB_IJNSC_ILi128EEEEEENSB_IJNSC_ILi64EEEEEEEEENS_10bfloat16_tESN_NSA_8TiledMMAINSA_8MMA_AtomIJNSA_4SM904GMMA28MMA_64x128x16_F32BF16BF16_SSILNSR_5MajorE1ELST_1ELNSR_7ScaleInE1ELSU_1EEEEEENSA_6LayoutISE_NSB_IJNSC_ILi0EEESY_SY_EEEEENSB_IJNSA_10UnderscoreES11_S11_EEEEENS7_6detail26Sm90ImplicitGemmTileTraitsINSA_13SM90_TMA_LOADENSA_14ComposedLayoutINSA_7SwizzleILi3ELi4ELi3EEENSA_18smem_ptr_flag_bitsILi16EEENSX_INSB_IJNSB_IJSK_NSC_ILi4EEEEEENSB_IJNSC_ILi8EEES1E_EEENSB_IJSD_S1C_EEEEEENSB_IJNSB_IJSD_NSC_ILi4096EEEEEENSB_IJSK_NSC_ILi512EEEEEENSB_IJSY_NSC_ILi16384EEEEEEEEEEEEEvEENS15_INSA_20SM90_TMA_LOAD_IM2COLENS17_IS19_S1B_NSX_INSB_IJNSB_IJSK_NSC_ILi2EEEEEES1F_S1G_EEENSB_IJS1J_S1L_NSB_IJSY_NSC_ILi8192EEEEEEEEEEEEEvEEEENS_8epilogue10collective6detail29Sm90TmaWarpSpecializedAdapterINS24_15DefaultEpilogueISN_NSB_IJlNSB_IJSD_llEEESY_EEES29_NS23_6thread17LinearCombinationISN_Li1EffLNS2A_9ScaleType4KindE0ELNS_15FloatRoundStyleE2ESN_EENS_4gemm15EpilogueDefaultEEEEEvvEEEEvNT_6ParamsE:
        .type           _ZN7cutlass13device_kernelINS_4conv6kernel13ConvUniversalINS1_16ConvProblemShapeILNS1_8OperatorE2ELi2EEENS1_10collective14CollectiveConvINS1_46MainloopSm90TmaGmmaWarpSpecializedImplicitGemmILS5_2ELi4ELi2EN4cute5tupleIJNSA_1CILi1EEESD_SD_EEENS1_36KernelImplicitTmaWarpSpecializedSm90ELi1EEENSB_IJNSC_ILi256EEENSB_IJNSC_ILi128EEEEEENSB_IJNSC_ILi64EEEEEEEEENS_10bfloat16_tESN_NSA_8TiledMMAINSA_8MMA_AtomIJNSA_4SM904GMMA28MMA_64x128x16_F32BF16BF16_SSILNSR_5MajorE1ELST_1ELNSR_7ScaleInE1ELSU_1EEEEEENSA_6LayoutISE_NSB_IJNSC_ILi0EEESY_SY_EEEEENSB_IJNSA_10UnderscoreES11_S11_EEEEENS7_6detail26Sm90ImplicitGemmTileTraitsINSA_13SM90_TMA_LOADENSA_14ComposedLayoutINSA_7SwizzleILi3ELi4ELi3EEENSA_18smem_ptr_flag_bitsILi16EEENSX_INSB_IJNSB_IJSK_NSC_ILi4EEEEEENSB_IJNSC_ILi8EEES1E_EEENSB_IJSD_S1C_EEEEEENSB_IJNSB_IJSD_NSC_ILi4096EEEEEENSB_IJSK_NSC_ILi512EEEEEENSB_IJSY_NSC_ILi16384EEEEEEEEEEEEEvEENS15_INSA_20SM90_TMA_LOAD_IM2COLENS17_IS19_S1B_NSX_INSB_IJNSB_IJSK_NSC_ILi2EEEEEES1F_S1G_EEENSB_IJS1J_S1L_NSB_IJSY_NSC_ILi8192EEEEEEEEEEEEEvEEEENS_8epilogue10collective6detail29Sm90TmaWarpSpecializedAdapterINS24_15DefaultEpilogueISN_NSB_IJlNSB_IJSD_llEEESY_EEES29_NS23_6thread17LinearCombinationISN_Li1EffLNS2A_9ScaleType4KindE0ELNS_15FloatRoundStyleE2ESN_EENS_4gemm15EpilogueDefaultEEEEEvvEEEEvNT_6ParamsE,@function
        .size           _ZN7cutlass13device_kernelINS_4conv6kernel13ConvUniversalINS1_16ConvProblemShapeILNS1_8OperatorE2ELi2EEENS1_10collective14CollectiveConvINS1_46MainloopSm90TmaGmmaWarpSpecializedImplicitGemmILS5_2ELi4ELi2EN4cute5tupleIJNSA_1CILi1EEESD_SD_EEENS1_36KernelImplicitTmaWarpSpecializedSm90ELi1EEENSB_IJNSC_ILi256EEENSB_IJNSC_ILi128EEEEEENSB_IJNSC_ILi64EEEEEEEEENS_10bfloat16_tESN_NSA_8TiledMMAINSA_8MMA_AtomIJNSA_4SM904GMMA28MMA_64x128x16_F32BF16BF16_SSILNSR_5MajorE1ELST_1ELNSR_7ScaleInE1ELSU_1EEEEEENSA_6LayoutISE_NSB_IJNSC_ILi0EEESY_SY_EEEEENSB_IJNSA_10UnderscoreES11_S11_EEEEENS7_6detail26Sm90ImplicitGemmTileTraitsINSA_13SM90_TMA_LOADENSA_14ComposedLayoutINSA_7SwizzleILi3ELi4ELi3EEENSA_18smem_ptr_flag_bitsILi16EEENSX_INSB_IJNSB_IJSK_NSC_ILi4EEEEEENSB_IJNSC_ILi8EEES1E_EEENSB_IJSD_S1C_EEEEEENSB_IJNSB_IJSD_NSC_ILi4096EEEEEENSB_IJSK_NSC_ILi512EEEEEENSB_IJSY_NSC_ILi16384EEEEEEEEEEEEEvEENS15_INSA_20SM90_TMA_LOAD_IM2COLENS17_IS19_S1B_NSX_INSB_IJNSB_IJSK_NSC_ILi2EEEEEES1F_S1G_EEENSB_IJS1J_S1L_NSB_IJSY_NSC_ILi8192EEEEEEEEEEEEEvEEEENS_8epilogue10collective6detail29Sm90TmaWarpSpecializedAdapterINS24_15DefaultEpilogueISN_NSB_IJlNSB_IJSD_llEEESY_EEES29_NS23_6thread17LinearCombinationISN_Li1EffLNS2A_9ScaleType4KindE0ELNS_15FloatRoundStyleE2ESN_EENS_4gemm15EpilogueDefaultEEEEEvvEEEEvNT_6ParamsE,(.L_x_535 - _ZN7cutlass13device_kernelINS_4conv6kernel13ConvUniversalINS1_16ConvProblemShapeILNS1_8OperatorE2ELi2EEENS1_10collective14CollectiveConvINS1_46MainloopSm90TmaGmmaWarpSpecializedImplicitGemmILS5_2ELi4ELi2EN4cute5tupleIJNSA_1CILi1EEESD_SD_EEENS1_36KernelImplicitTmaWarpSpecializedSm90ELi1EEENSB_IJNSC_ILi256EEENSB_IJNSC_ILi128EEEEEENSB_IJNSC_ILi64EEEEEEEEENS_10bfloat16_tESN_NSA_8TiledMMAINSA_8MMA_AtomIJNSA_4SM904GMMA28MMA_64x128x16_F32BF16BF16_SSILNSR_5MajorE1ELST_1ELNSR_7ScaleInE1ELSU_1EEEEEENSA_6LayoutISE_NSB_IJNSC_ILi0EEESY_SY_EEEEENSB_IJNSA_10UnderscoreES11_S11_EEEEENS7_6detail26Sm90ImplicitGemmTileTraitsINSA_13SM90_TMA_LOADENSA_14ComposedLayoutINSA_7SwizzleILi3ELi4ELi3EEENSA_18smem_ptr_flag_bitsILi16EEENSX_INSB_IJNSB_IJSK_NSC_ILi4EEEEEENSB_IJNSC_ILi8EEES1E_EEENSB_IJSD_S1C_EEEEEENSB_IJNSB_IJSD_NSC_ILi4096EEEEEENSB_IJSK_NSC_ILi512EEEEEENSB_IJSY_NSC_ILi16384EEEEEEEEEEEEEvEENS15_INSA_20SM90_TMA_LOAD_IM2COLENS17_IS19_S1B_NSX_INSB_IJNSB_IJSK_NSC_ILi2EEEEEES1F_S1G_EEENSB_IJS1J_S1L_NSB_IJSY_NSC_ILi8192EEEEEEEEEEEEEvEEEENS_8epilogue10collective6detail29Sm90TmaWarpSpecializedAdapterINS24_15DefaultEpilogueISN_NSB_IJlNSB_IJSD_llEEESY_EEES29_NS23_6thread17LinearCombinationISN_Li1EffLNS2A_9ScaleType4KindE0ELNS_15FloatRoundStyleE2ESN_EENS_4gemm15EpilogueDefaultEEEEEvvEEEEvNT_6ParamsE)
        .other          _ZN7cutlass13device_kernelINS_4conv6kernel13ConvUniversalINS1_16ConvProblemShapeILNS1_8OperatorE2ELi2EEENS1_10collective14CollectiveConvINS1_46MainloopSm90TmaGmmaWarpSpecializedImplicitGemmILS5_2ELi4ELi2EN4cute5tupleIJNSA_1CILi1EEESD_SD_EEENS1_36KernelImplicitTmaWarpSpecializedSm90ELi1EEENSB_IJNSC_ILi256EEENSB_IJNSC_ILi128EEEEEENSB_IJNSC_ILi64EEEEEEEEENS_10bfloat16_tESN_NSA_8TiledMMAINSA_8MMA_AtomIJNSA_4SM904GMMA28MMA_64x128x16_F32BF16BF16_SSILNSR_5MajorE1ELST_1ELNSR_7ScaleInE1ELSU_1EEEEEENSA_6LayoutISE_NSB_IJNSC_ILi0EEESY_SY_EEEEENSB_IJNSA_10UnderscoreES11_S11_EEEEENS7_6detail26Sm90ImplicitGemmTileTraitsINSA_13SM90_TMA_LOADENSA_14ComposedLayoutINSA_7SwizzleILi3ELi4ELi3EEENSA_18smem_ptr_flag_bitsILi16EEENSX_INSB_IJNSB_IJSK_NSC_ILi4EEEEEENSB_IJNSC_ILi8EEES1E_EEENSB_IJSD_S1C_EEEEEENSB_IJNSB_IJSD_NSC_ILi4096EEEEEENSB_IJSK_NSC_ILi512EEEEEENSB_IJSY_NSC_ILi16384EEEEEEEEEEEEEvEENS15_INSA_20SM90_TMA_LOAD_IM2COLENS17_IS19_S1B_NSX_INSB_IJNSB_IJSK_NSC_ILi2EEEEEES1F_S1G_EEENSB_IJS1J_S1L_NSB_IJSY_NSC_ILi8192EEEEEEEEEEEEEvEEEENS_8epilogue10collective6detail29Sm90TmaWarpSpecializedAdapterINS24_15DefaultEpilogueISN_NSB_IJlNSB_IJSD_llEEESY_EEES29_NS23_6thread17LinearCombinationISN_Li1EffLNS2A_9ScaleType4KindE0ELNS_15FloatRoundStyleE2ESN_EENS_4gemm15EpilogueDefaultEEEEEvvEEEEvNT_6ParamsE,@"STO_CUDA_ENTRY STV_DEFAULT"
_ZN7cutlass13device_kernelINS_4conv6kernel13ConvUniversalINS1_16ConvProblemShapeILNS1_8OperatorE2ELi2EEENS1_10collective14CollectiveConvINS1_46MainloopSm90TmaGmmaWarpSpecializedImplicitGemmILS5_2ELi4ELi2EN4cute5tupleIJNSA_1CILi1EEESD_SD_EEENS1_36KernelImplicitTmaWarpSpecializedSm90ELi1EEENSB_IJNSC_ILi256EEENSB_IJNSC_ILi128EEEEEENSB_IJNSC_ILi64EEEEEEEEENS_10bfloat16_tESN_NSA_8TiledMMAINSA_8MMA_AtomIJNSA_4SM904GMMA28MMA_64x128x16_F32BF16BF16_SSILNSR_5MajorE1ELST_1ELNSR_7ScaleInE1ELSU_1EEEEEENSA_6LayoutISE_NSB_IJNSC_ILi0EEESY_SY_EEEEENSB_IJNSA_10UnderscoreES11_S11_EEEEENS7_6detail26Sm90ImplicitGemmTileTraitsINSA_13SM90_TMA_LOADENSA_14ComposedLayoutINSA_7SwizzleILi3ELi4ELi3EEENSA_18smem_ptr_flag_bitsILi16EEENSX_INSB_IJNSB_IJSK_NSC_ILi4EEEEEENSB_IJNSC_ILi8EEES1E_EEENSB_IJSD_S1C_EEEEEENSB_IJNSB_IJSD_NSC_ILi4096EEEEEENSB_IJSK_NSC_ILi512EEEEEENSB_IJSY_NSC_ILi16384EEEEEEEEEEEEEvEENS15_INSA_20SM90_TMA_LOAD_IM2COLENS17_IS19_S1B_NSX_INSB_IJNSB_IJSK_NSC_ILi2EEEEEES1F_S1G_EEENSB_IJS1J_S1L_NSB_IJSY_NSC_ILi8192EEEEEEEEEEEEEvEEEENS_8epilogue10collective6detail29Sm90TmaWarpSpecializedAdapterINS24_15DefaultEpilogueISN_NSB_IJlNSB_IJSD_llEEESY_EEES29_NS23_6thread17LinearCombinationISN_Li1EffLNS2A_9ScaleType4KindE0ELNS_15FloatRoundStyleE2ESN_EENS_4gemm15EpilogueDefaultEEEEEvvEEEEvNT_6ParamsE:
[----:B------:R-:W0:Y:S01]  /*0000*/  LDC R1, c[0x0][0x28] ;  /* 0x00000a00ff017b82 */ /* 0x000e220000000800 */
[----:B------:R-:W1:Y:S01]  /*0010*/  S2R R4, SR_TID.X ;  /* 0x0000000000047919 */ /* 0x000e620000002100 */
[----:B------:R-:W-:Y:S01]  /*0020*/  ELECT P0, URZ, PT ;  /* 0x00000000003f782f */ /* 0x000fe20003800000 */
[----:B------:R-:W-:Y:S01]  /*0030*/  BSSY B0, `(.L_x_0) ;  /* 0x0000015000007945 */ /* 0x000fe20003800000 */
[----:B0-----:R-:W-:Y:S01]  /*0040*/  VIADD R1, R1, 0xfffffc18 ;  /* 0xfffffc1801017836 */ /* 0x001fe20000000000 */
[----:B-1----:R-:W-:-:S05]  /*0050*/  SHF.R.U32.HI R0, RZ, 0x5, R4 ;  /* 0x00000005ff007819 */ /* 0x002fca0000011604 */
[----:B------:R-:W0:Y:S02]  /*0060*/  SHFL.IDX PT, R2, R0, RZ, 0x1f ;  /* 0x00001fff00027589 */ /* 0x000e2400000e0000 */
[----:B0-----:R-:W-:Y:S02]  /*0070*/  R2UR UR9, R2 ;  /* 0x00000000020972ca */ /* 0x001fe400000e0000 */
[----:B------:R-:W-:-:S06]  /*0080*/  SHF.R.U32.HI R2, RZ, 0x7, R4 ;  /* 0x00000007ff027819 */ /* 0x000fcc0000011604 */
[----:B------:R-:W0:Y:S05]  /*0090*/  SHFL.IDX PT, R2, R2, RZ, 0x1f ;  /* 0x00001fff02027589 */ /* 0x000e2a00000e0000 */
[----:B------:R-:W-:Y:S02]  /*00a0*/  USHF.R.S32.HI UR4, URZ, 0x1f, UR9 ;  /* 0x0000001f3f047899 */ /* 0x000fe40008011409 */
[----:B------:R-:W-:Y:S02]  /*00b0*/  ISETP.NE.OR P0, PT, RZ, UR9, !P0 ;  /* 0x00000009ff007c0c */ /* 0x000fe4000c705670 */
[----:B------:R-:W-:-:S04]  /*00c0*/  ULEA.HI UR4, UR4, UR9, URZ, 0x2 ;  /* 0x0000000904047291 */ /* 0x000fc8000f8f103f */
[----:B------:R-:W-:-:S04]  /*00d0*/  ULOP3.LUT UR4, UR4, 0xfffffffc, URZ, 0xc0, !UPT ;  /* 0xfffffffc04047892 */ /* 0x000fc8000f8ec03f */
[----:B------:R-:W-:-:S03]  /*00e0*/  UIADD3 UR9, UR9, -UR4, URZ ;  /* 0x8000000409097290 */ /* 0x000fc6000fffe03f */
[----:B------:R-:W-:Y:S09]  /*00f0*/  @P0 BRA `(.L_x_1) ;  /* 0x0000000000200947 */ /* 0x000ff20003800000 */
[----:B------:R-:W-:Y:S02]  /*0100*/  ULDC.64 UR4, c[0x0][0x198] ;  /* 0x0000660000047ab9 */ /* 0x000fe40000000a00 */
[----:B------:R-:W-:Y:S02]  /*0110*/  UIADD3 UR6, UP0, UR4, 0xf0, URZ ;  /* 0x000000f004067890 */ /* 0x000fe4000ff1e03f */
[----:B------:R-:W-:Y:S02]  /*0120*/  UIADD3 UR4, UP1, UR4, 0x1f0, URZ ;  /* 0x000001f004047890 */ /* 0x000fe4000ff3e03f */
[----:B------:R-:W-:Y:S02]  /*0130*/  UIADD3.X UR7, URZ, UR5, URZ, UP0, !UPT ;  /* 0x000000053f077290 */ /* 0x000fe400087fe43f */
[----:B------:R-:W-:-:S07]  /*0140*/  UIADD3.X UR5, URZ, UR5, URZ, UP1, !UPT ;  /* 0x000000053f057290 */ /* 0x000fce0008ffe43f */
[----:B------:R1:W-:Y:S02]  /*0150*/  UTMACCTL.PF [UR6] ;  /* 0x00000000060079b9 */ /* 0x0003e40008040000 */
[----:B------:R1:W-:Y:S02]  /*0160*/  UTMACCTL.PF [UR4] ;  /* 0x00000000040079b9 */ /* 0x0003e40008040000 */
[----:B-1----:R-:W-:Y:S01]  /*0170*/  NOP ;  /* 0x0000000000007918 */ /* 0x002fe20000000000 */
.L_x_1:
[----:B------:R-:W-:Y:S05]  /*0180*/  BSYNC B0 ;  /* 0x0000000000007941 */ /* 0x000fea0003800000 */
.L_x_0:
[----:B------:R-:W1:Y:S01]  /*0190*/  SHFL.IDX PT, R0, R0, RZ, 0x1f ;  /* 0x00001fff00007589 */ /* 0x000e6200000e0000 */
[----:B0-----:R-:W-:-:S13]  /*01a0*/  R2UR UR16, R2 ;  /* 0x00000000021072ca */ /* 0x001fda00000e0000 */
[----:B------:R-:W-:Y:S02]  /*01b0*/  ULOP3.LUT UP0, URZ, UR16, UR9, URZ, 0xfc, !UPT ;  /* 0x00000009103f7292 */ /* 0x000fe4000f80fc3f */
[----:B------:R-:W-:Y:S02]  /*01c0*/  UISETP.NE.AND UP1, UPT, UR16, 0x1, UPT ;  /* 0x000000011000788c */ /* 0x000fe4000bf25270 */
[----:B------:R-:W-:-:S04]  /*01d0*/  USEL UR6, URZ, 0x1, UP0 ;  /* 0x000000013f067887 */ /* 0x000fc80008000000 */
[----:B------:R-:W-:Y:S01]  /*01e0*/  USEL UR6, UR6, 0x2, UP1 ;  /* 0x0000000206067887 */ /* 0x000fe20008800000 */
[----:B-1----:R-:W-:-:S13]  /*01f0*/  ISETP.NE.AND P0, PT, R0, RZ, PT ;  /* 0x000000ff0000720c */ /* 0x002fda0003f05270 */
[----:B------:R-:W-:Y:S05]  /*0200*/  @P0 BRA `(.L_x_2) ;  /* 0x0000000000580947 */ /* 0x000fea0003800000 */
[----:B------:R-:W0:Y:S01]  /*0210*/  S2UR UR7, SR_CgaCtaId ;  /* 0x00000000000779c3 */ /* 0x000e220000008800 */
[----:B------:R-:W-:Y:S01]  /*0220*/  UMOV UR4, 0x400 ;  /* 0x0000040000047882 */ /* 0x000fe20000000000 */
[----:B------:R-:W-:Y:S01]  /*0230*/  UMOV UR5, 0x1 ;  /* 0x0000000100057882 */ /* 0x000fe20000000000 */
[----:B------:R-:W-:Y:S01]  /*0240*/  UMOV UR10, 0x80 ;  /* 0x00000080000a7882 */ /* 0x000fe20000000000 */
[----:B------:R-:W-:Y:S01]  /*0250*/  ELECT P0, URZ, PT ;  /* 0x00000000003f782f */ /* 0x000fe20003800000 */
[----:B------:R-:W-:-:S04]  /*0260*/  UIADD3 UR10, -UR10, 0x100000, URZ ;  /* 0x001000000a0a7890 */ /* 0x000fc8000fffe13f */
[----:B------:R-:W-:Y:S02]  /*0270*/  USHF.L.U32 UR11, UR10, 0xb, URZ ;  /* 0x0000000b0a0b7899 */ /* 0x000fe4000800063f */
[----:B------:R-:W-:Y:S02]  /*0280*/  USHF.L.U32 UR10, UR10, 0x1, URZ ;  /* 0x000000010a0a7899 */ /* 0x000fe4000800063f */
[----:B0-----:R-:W-:Y:S02]  /*0290*/  ULEA UR7, UR7, UR4, 0x18 ;  /* 0x0000000407077291 */ /* 0x001fe4000f8ec03f */
[----:B------:R-:W-:-:S04]  /*02a0*/  UIADD3 UR4, -UR5, 0x100000, URZ ;  /* 0x0010000005047890 */ /* 0x000fc8000fffe13f */
[----:B------:R-:W-:Y:S02]  /*02b0*/  USHF.L.U32 UR5, UR4, 0xb, URZ ;  /* 0x0000000b04057899 */ /* 0x000fe4000800063f */
[----:B------:R-:W-:Y:S01]  /*02c0*/  USHF.L.U32 UR4, UR4, 0x1, URZ ;  /* 0x0000000104047899 */ /* 0x000fe2000800063f */
[----:B------:R-:W0:Y:S11]  /*02d0*/  FENCE.VIEW.ASYNC.S ;  /* 0x00000000000073c6 */ /* 0x000e360000000000 */
[----:B0-----:R0:W1:Y:S01]  /*02e0*/  SYNCS.EXCH.64 URZ, [UR7+0x30000], UR4 ;  /* 0x03000004073f75b2 */ /* 0x0010620008000100 */
[----:B------:R0:W2:Y:S01]  /*02f0*/  SYNCS.EXCH.64 URZ, [UR7+0x30020], UR10 ;  /* 0x0300200a073f75b2 */ /* 0x0000a20008000100 */
[----:B------:R0:W3:Y:S01]  /*0300*/  SYNCS.EXCH.64 URZ, [UR7+0x30008], UR4 ;  /* 0x03000804073f75b2 */ /* 0x0000e20008000100 */
[----:B------:R0:W4:Y:S01]  /*0310*/  SYNCS.EXCH.64 URZ, [UR7+0x30028], UR10 ;  /* 0x0300280a073f75b2 */ /* 0x0001220008000100 */
[----:B------:R0:W0:Y:S01]  /*0320*/  SYNCS.EXCH.64 URZ, [UR7+0x30010], UR4 ;  /* 0x03001004073f75b2 */ /* 0x0000220008000100 */
[----:B------:R0:W0:Y:S01]  /*0330*/  SYNCS.EXCH.64 URZ, [UR7+0x30030], UR10 ;  /* 0x0300300a073f75b2 */ /* 0x0000220008000100 */
[----:B------:R0:W0:Y:S01]  /*0340*/  SYNCS.EXCH.64 URZ, [UR7+0x30018], UR4 ;  /* 0x03001804073f75b2 */ /* 0x0000220008000100 */
[----:B------:R0:W0:Y:S01]  /*0350*/  SYNCS.EXCH.64 URZ, [UR7+0x30038], UR10 ;  /* 0x0300380a073f75b2 */ /* 0x0000220008000100 */
[----:B------:R-:W-:Y:S01]  /*0360*/  NOP ;  /* 0x0000000000007918 */ /* 0x000fe20000000000 */
.L_x_2:
[----:B0-----:R-:W-:Y:S01]  /*0370*/  ULDC.64 UR4, c[0x0][0x598] ;  /* 0x0001660000047ab9 */ /* 0x001fe20000000a00 */
[----:B------:R-:W-:Y:S01]  /*0380*/  NOP ;  /* 0x0000000000007918 */ /* 0x000fe20000000000 */
[----:B------:R-:W-:Y:S01]  /*0390*/  ISETP.NE.U32.AND P0, PT, RZ, UR4, PT ;  /* 0x00000004ff007c0c */ /* 0x000fe2000bf05070 */
[----:B------:R-:W-:Y:S01]  /*03a0*/  NOP ;  /* 0x0000000000007918 */ /* 0x000fe20000000000 */
[----:B------:R-:W-:Y:S01]  /*03b0*/  ULDC.64 UR24, c[0x0][0x208] ;  /* 0x0000820000187ab9 */ /* 0x000fe20000000a00 */
[----:B-1234-:R-:W-:Y:S01]  /*03c0*/  BAR.SYNC.DEFER_BLOCKING 0x0 ;  /* 0x0000000000007b1d */ /* 0x01efe20000010000 */
[----:B------:R-:W-:-:S13]  /*03d0*/  ISETP.NE.AND.EX P0, PT, RZ, UR5, PT, P0 ;  /* 0x00000005ff007c0c */ /* 0x000fda000bf05300 */
[----:B------:R-:W-:Y:S05]  /*03e0*/  @!P0 BRA `(.L_x_3) ;  /* 0x0000000000208947 */ /* 0x000fea0003800000 */
[----:B------:R-:W0:Y:S02]  /*03f0*/  LDC.64 R2, c[0x0][0x598] ;  /* 0x00016600ff027b82 */ /* 0x000e240000000a00 */
[----:B0-----:R-:W2:Y:S02]  /*0400*/  LDG.E.64 R2, desc[UR24][R2.64] ;  /* 0x0000001802027981 */ /* 0x001ea4000c1e1b00 */
[----:B--2---:R-:W-:-:S04]  /*0410*/  ISETP.NE.U32.AND P0, PT, R2, RZ, PT ;  /* 0x000000ff0200720c */ /* 0x004fc80003f05070 */
[----:B------:R-:W-:-:S13]  /*0420*/  ISETP.NE.AND.EX P0, PT, R3, RZ, PT, P0 ;  /* 0x000000ff0300720c */ /* 0x000fda0003f05300 */
[----:B------:R-:W-:Y:S05]  /*0430*/  @!P0 BRA `(.L_x_3) ;  /* 0x00000000000c8947 */ /* 0x000fea0003800000 */
[----:B------:R-:W2:Y:S02]  /*0440*/  LD.E R2, desc[UR24][R2.64] ;  /* 0x0000001802027980 */ /* 0x000ea4000c101900 */
[----:B--2---:R-:W-:Y:S01]  /*0450*/  R2UR UR13, R2 ;  /* 0x00000000020d72ca */ /* 0x004fe200000e0000 */
[----:B------:R-:W-:-:S14]  /*0460*/  BRA `(.L_x_4) ;  /* 0x0000000000247947 */ /* 0x000fdc0003800000 */
.L_x_3:
[----:B------:R-:W-:Y:S02]  /*0470*/  ULDC.64 UR4, c[0x0][0x588] ;  /* 0x0001620000047ab9 */ /* 0x000fe40000000a00 */
[----:B------:R-:W-:-:S04]  /*0480*/  ISETP.NE.U32.AND P0, PT, RZ, UR4, PT ;  /* 0x00000004ff007c0c */ /* 0x000fc8000bf05070 */
[----:B------:R-:W-:-:S13]  /*0490*/  ISETP.NE.AND.EX P0, PT, RZ, UR5, PT, P0 ;  /* 0x00000005ff007c0c */ /* 0x000fda000bf05300 */
[----:B------:R-:W-:Y:S05]  /*04a0*/  @!P0 BRA `(.L_x_5) ;  /* 0x0000000000108947 */ /* 0x000fea0003800000 */
[----:B------:R-:W0:Y:S02]  /*04b0*/  LDC.64 R2, c[0x0][0x588] ;  /* 0x00016200ff027b82 */ /* 0x000e240000000a00 */
[----:B0-----:R-:W2:Y:S02]  /*04c0*/  LDG.E R2, desc[UR24][R2.64] ;  /* 0x0000001802027981 */ /* 0x001ea4000c1e1900 */
[----:B--2---:R-:W-:Y:S01]  /*04d0*/  R2UR UR13, R2 ;  /* 0x00000000020d72ca */ /* 0x004fe200000e0000 */
[----:B------:R-:W-:-:S14]  /*04e0*/  BRA `(.L_x_4) ;  /* 0x0000000000047947 */ /* 0x000fdc0003800000 */
.L_x_5:
[----:B------:R-:W-:-:S05]  /*04f0*/  ULDC UR13, c[0x0][0x580] ;  /* 0x00016000000d7ab9 */ /* 0x000fca0000000800 */
.L_x_4:
[----:B------:R-:W-:Y:S02]  /*0500*/  ULDC.64 UR4, c[0x0][0x5a0] ;  /* 0x0001680000047ab9 */ /* 0x000fe40000000a00 */
[----:B------:R-:W-:-:S04]  /*0510*/  ISETP.NE.U32.AND P0, PT, RZ, UR4, PT ;  /* 0x00000004ff007c0c */ /* 0x000fc8000bf05070 */
        /* <DEDUP_REMOVED lines=10> */
.L_x_6:
        /* <DEDUP_REMOVED lines=8> */
.L_x_8:
[----:B------:R-:W-:-:S05]  /*0640*/  ULDC UR8, c[0x0][0x584] ;  /* 0x0001610000087ab9 */ /* 0x000fca0000000800 */
.L_x_7:
[----:B------:R-:W-:Y:S01]  /*0650*/  ULDC UR4, c[0x0][0x4c0] ;  /* 0x0001300000047ab9 */ /* 0x000fe20000000800 */
[----:B------:R-:W0:Y:S01]  /*0660*/  S2R R5, SR_CTAID.Y ;  /* 0x0000000000057919 */ /* 0x000e220000002600 */
[----:B------:R-:W-:Y:S01]  /*0670*/  UIADD3 UR4, UR4, 0x7f, URZ ;  /* 0x0000007f04047890 */ /* 0x000fe2000fffe03f */
[----:B------:R-:W1:Y:S01]  /*0680*/  S2UR UR10, SR_CTAID.Y ;  /* 0x00000000000a79c3 */ /* 0x000e620000002600 */
[----:B------:R-:W-:Y:S01]  /*0690*/  ULDC UR15, c[0x0][0x4c4] ;  /* 0x00013100000f7ab9 */ /* 0x000fe20000000800 */
[----:B------:R-:W-:Y:S01]  /*06a0*/  ULDC UR51, c[0x0][0x290] ;  /* 0x0000a40000337ab9 */ /* 0x000fe20000000800 */
[----:B------:R-:W-:Y:S01]  /*06b0*/  USHF.R.S32.HI UR5, URZ, 0x1f, UR4 ;  /* 0x0000001f3f057899 */ /* 0x000fe20008011404 */
[----:B------:R-:W-:Y:S01]  /*06c0*/  IMAD.U32 R6, RZ, RZ, UR15 ;  /* 0x0000000fff067e24 */ /* 0x000fe2000f8e00ff */
[----:B------:R-:W-:Y:S02]  /*06d0*/  ISETP.NE.AND P0, PT, RZ, UR16, PT ;  /* 0x00000010ff007c0c */ /* 0x000fe4000bf05270 */
[----:B------:R-:W-:-:S02]  /*06e0*/  ULEA.HI UR5, UR5, UR4, URZ, 0x7 ;  /* 0x0000000405057291 */ /* 0x000fc4000f8f383f */
[----:B------:R-:W-:Y:S01]  /*06f0*/  IABS R6, R6 ;  /* 0x0000000600067213 */ /* 0x000fe20000000000 */
[----:B------:R-:W-:Y:S01]  /*0700*/  UMOV UR4, URZ ;  /* 0x0000003f00047c82 */ /* 0x000fe20008000000 */
[----:B------:R-:W-:Y:S02]  /*0710*/  USHF.R.S32.HI UR14, URZ, 0x7, UR5 ;  /* 0x000000073f0e7899 */ /* 0x000fe40008011405 */
[----:B------:R-:W-:-:S04]  /*0720*/  R2UR UR17, R6 ;  /* 0x00000000061172ca */ /* 0x000fc800000e0000 */
[----:B------:R-:W-:-:S05]  /*0730*/  IMAD.U32 R3, RZ, RZ, UR14 ;  /* 0x0000000eff037e24 */ /* 0x000fca000f8e00ff */
[-C--:B------:R-:W-:Y:S02]  /*0740*/  IABS R0, R3.reuse ;  /* 0x0000000300007213 */ /* 0x080fe40000000000 */
[----:B------:R-:W-:Y:S02]  /*0750*/  IABS R3, R3 ;  /* 0x0000000300037213 */ /* 0x000fe40000000000 */
[----:B------:R-:W-:-:S13]  /*0760*/  R2UR UR12, R0 ;  /* 0x00000000000c72ca */ /* 0x000fda00000e0000 */
[----:B------:R-:W2:Y:S08]  /*0770*/  I2F.RP R0, UR12 ;  /* 0x0000000c00007d06 */ /* 0x000eb00008209400 */
[----:B--2---:R-:W2:Y:S02]  /*0780*/  MUFU.RCP R0, R0 ;  /* 0x0000000000007308 */ /* 0x004ea40000001000 */
[----:B--2---:R-:W-:Y:S01]  /*0790*/  VIADD R2, R0, 0xffffffe ;  /* 0x0ffffffe00027836 */ /* 0x004fe20000000000 */
[----:B0-----:R-:W-:-:S04]  /*07a0*/  IABS R0, R5 ;  /* 0x0000000500007213 */ /* 0x001fc80000000000 */
[----:B------:R-:W-:Y:S01]  /*07b0*/  R2UR UR11, R0 ;  /* 0x00000000000b72ca */ /* 0x000fe200000e0000 */
[----:B------:R-:W0:Y:S08]  /*07c0*/  F2I.FTZ.U32.TRUNC.NTZ R2, R2 ;  /* 0x0000000200027305 */ /* 0x000e30000021f000 */
[----:B------:R-:W2:Y:S01]  /*07d0*/  I2F.RP R0, UR17 ;  /* 0x0000001100007d06 */ /* 0x000ea20008209400 */
[----:B0-----:R-:W-:Y:S01]  /*07e0*/  R2UR UR5, R2 ;  /* 0x00000000020572ca */ /* 0x001fe200000e0000 */
[----:B------:R-:W-:-:S06]  /*07f0*/  IMAD.MOV R2, RZ, RZ, -R3 ;  /* 0x000000ffff027224 */ /* 0x000fcc00078e0a03 */
[----:B--2---:R-:W0:Y:S06]  /*0800*/  MUFU.RCP R0, R0 ;  /* 0x0000000000007308 */ /* 0x004e2c0000001000 */
[----:B------:R-:W-:-:S04]  /*0810*/  UIADD3 UR7, URZ, -UR5, URZ ;  /* 0x800000053f077290 */ /* 0x000fc8000fffe03f */
[----:B------:R-:W-:-:S04]  /*0820*/  UIMAD UR7, UR7, UR12, URZ ;  /* 0x0000000c070772a4 */ /* 0x000fc8000f8e023f */
[----:B------:R-:W-:-:S03]  /*0830*/  UIMAD.WIDE.U32 UR4, UR5, UR7, UR4 ;  /* 0x00000007050472a5 */ /* 0x000fc6000f8e0004 */
[----:B------:R-:W-:Y:S01]  /*0840*/  R2UR UR7, R2 ;  /* 0x00000000020772ca */ /* 0x000fe200000e0000 */
[----:B------:R-:W-:Y:S01]  /*0850*/  UIMAD.WIDE.U32 UR4, UR5, UR11, URZ ;  /* 0x0000000b050472a5 */ /* 0x000fe2000f8e003f */
[----:B0-----:R-:W-:-:S06]  /*0860*/  VIADD R2, R0, 0xffffffe ;  /* 0x0ffffffe00027836 */ /* 0x001fcc0000000000 */
[----:B------:R-:W0:Y:S05]  /*0870*/  F2I.FTZ.U32.TRUNC.NTZ R2, R2 ;  /* 0x0000000200027305 */ /* 0x000e2a000021f000 */
[----:B------:R-:W-:-:S04]  /*0880*/  UIMAD UR4, UR5, UR7, UR11 ;  /* 0x00000007050472a4 */ /* 0x000fc8000f8e020b */
[----:B------:R-:W-:-:S11]  /*0890*/  UISETP.GT.U32.AND UP1, UPT, UR12, UR4, UPT ;  /* 0x000000040c00728c */ /* 0x000fd6000bf24070 */
[----:B------:R-:W-:Y:S02]  /*08a0*/  @!UP1 UIADD3 UR4, UR4, -UR12, URZ ;  /* 0x8000000c04049290 */ /* 0x000fe4000fffe03f */
[----:B------:R-:W-:Y:S02]  /*08b0*/  @!UP1 UIADD3 UR5, UR5, 0x1, URZ ;  /* 0x0000000105059890 */ /* 0x000fe4000fffe03f */
[----:B------:R-:W-:Y:S02]  /*08c0*/  UISETP.GE.U32.AND UP0, UPT, UR4, UR12, UPT ;  /* 0x0000000c0400728c */ /* 0x000fe4000bf06070 */
[----:B-1----:R-:W-:-:S04]  /*08d0*/  ULOP3.LUT UR4, UR10, UR14, URZ, 0x3c, !UPT ;  /* 0x0000000e0a047292 */ /* 0x002fc8000f8e3c3f */
[----:B------:R-:W-:-:S03]  /*08e0*/  UISETP.GE.AND UP1, UPT, UR4, URZ, UPT ;  /* 0x0000003f0400728c */ /* 0x000fc6000bf26270 */
[----:B------:R-:W-:Y:S02]  /*08f0*/  UMOV UR4, URZ ;  /* 0x0000003f00047c82 */ /* 0x000fe40008000000 */
[----:B------:R-:W-:Y:S02]  /*0900*/  @UP0 UIADD3 UR5, UR5, 0x1, URZ ;  /* 0x0000000105050890 */ /* 0x000fe4000fffe03f */
[----:B------:R-:W-:-:S05]  /*0910*/  UISETP.NE.AND UP0, UPT, UR14, URZ, UPT ;  /* 0x0000003f0e00728c */ /* 0x000fca000bf05270 */
[----:B------:R-:W-:Y:S01]  /*0920*/  UMOV UR12, UR5 ;  /* 0x00000005000c7c82 */ /* 0x000fe20008000000 */
[----:B0-----:R-:W-:Y:S01]  /*0930*/  R2UR UR5, R2 ;  /* 0x00000000020572ca */ /* 0x001fe200000e0000 */
[----:B------:R-:W-:-:S04]  /*0940*/  @!UP1 UIADD3 UR12, -UR12, URZ, URZ ;  /* 0x0000003f0c0c9290 */ /* 0x000fc8000fffe13f */
[----:B------:R-:W-:Y:S02]  /*0950*/  @!UP0 ULOP3.LUT UR12, URZ, UR14, URZ, 0x33, !UPT ;  /* 0x0000000e3f0c8292 */ /* 0x000fe4000f8e333f */
[----:B------:R-:W-:-:S04]  /*0960*/  UISETP.NE.AND UP0, UPT, UR15, URZ, UPT ;  /* 0x0000003f0f00728c */ /* 0x000fc8000bf05270 */
[----:B------:R-:W-:Y:S02]  /*0970*/  IMAD.U32 R0, RZ, RZ, UR12 ;  /* 0x0000000cff007e24 */ /* 0x000fe4000f8e00ff */
[----:B------:R-:W-:-:S03]  /*0980*/  UIADD3 UR7, URZ, -UR5, URZ ;  /* 0x800000053f077290 */ /* 0x000fc6000fffe03f */
[----:B------:R-:W-:Y:S01]  /*0990*/  IABS R0, R0 ;  /* 0x0000000000007213 */ /* 0x000fe20000000000 */
[----:B------:R-:W-:-:S03]  /*09a0*/  UIMAD UR7, UR7, UR17, URZ ;  /* 0x00000011070772a4 */ /* 0x000fc6000f8e023f */
[----:B------:R-:W-:Y:S01]  /*09b0*/  R2UR UR11, R0 ;  /* 0x00000000000b72ca */ /* 0x000fe200000e0000 */
[----:B------:R-:W-:Y:S02]  /*09c0*/  UIMAD.WIDE.U32 UR4, UR5, UR7, UR4 ;  /* 0x00000007050472a5 */ /* 0x000fe4000f8e0004 */
[----:B------:R-:W-:-:S10]  /*09d0*/  ULOP3.LUT UR7, UR12, UR15, URZ, 0x3c, !UPT ;  /* 0x0000000f0c077292 */ /* 0x000fd4000f8e3c3f */
[----:B------:R-:W-:-:S04]  /*09e0*/  UIMAD.WIDE.U32 UR4, UR5, UR11, URZ ;  /* 0x0000000b050472a5 */ /* 0x000fc8000f8e003f */
[----:B------:R-:W-:-:S04]  /*09f0*/  UIADD3 UR4, -UR5, URZ, URZ ;  /* 0x0000003f05047290 */ /* 0x000fc8000fffe13f */
[----:B------:R-:W-:-:S04]  /*0a00*/  UIMAD UR4, UR17, UR4, UR11 ;  /* 0x00000004110472a4 */ /* 0x000fc8000f8e020b */
[----:B------:R-:W-:-:S11]  /*0a10*/  UISETP.GT.U32.AND UP2, UPT, UR17, UR4, UPT ;  /* 0x000000041100728c */ /* 0x000fd6000bf44070 */
[----:B------:R-:W-:Y:S02]  /*0a20*/  @!UP2 UIADD3 UR4, UR4, -UR17, URZ ;  /* 0x800000110404a290 */ /* 0x000fe4000fffe03f */
[----:B------:R-:W-:Y:S02]  /*0a30*/  @!UP2 UIADD3 UR5, UR5, 0x1, URZ ;  /* 0x000000010505a890 */ /* 0x000fe4000fffe03f */
[----:B------:R-:W-:Y:S02]  /*0a40*/  UISETP.GE.U32.AND UP1, UPT, UR4, UR17, UPT ;  /* 0x000000110400728c */ /* 0x000fe4000bf26070 */
[----:B------:R-:W-:Y:S02]  /*0a50*/  UIADD3 UR4, UR51, 0x3f, URZ ;  /* 0x0000003f33047890 */ /* 0x000fe4000fffe03f */
[----:B------:R-:W-:Y:S02]  /*0a60*/  UISETP.GE.AND UP2, UPT, UR7, URZ, UPT ;  /* 0x0000003f0700728c */ /* 0x000fe4000bf46270 */
[----:B------:R-:W-:-:S04]  /*0a70*/  USHF.R.S32.HI UR7, URZ, 0x1f, UR4 ;  /* 0x0000001f3f077899 */ /* 0x000fc80008011404 */
[----:B------:R-:W-:Y:S02]  /*0a80*/  ULEA.HI UR4, UR7, UR4, URZ, 0x6 ;  /* 0x0000000407047291 */ /* 0x000fe4000f8f303f */
[----:B------:R-:W-:-:S07]  /*0a90*/  @UP1 UIADD3 UR5, UR5, 0x1, URZ ;  /* 0x0000000105051890 */ /* 0x000fce000fffe03f */
[----:B------:R-:W-:Y:S01]  /*0aa0*/  UMOV UR7, UR5 ;  /* 0x0000000500077c82 */ /* 0x000fe20008000000 */
[----:B------:R-:W-:Y:S02]  /*0ab0*/  USHF.R.S32.HI UR5, URZ, 0x6, UR4 ;  /* 0x000000063f057899 */ /* 0x000fe40008011404 */
[----:B------:R-:W-:Y:S02]  /*0ac0*/  @!UP2 UIADD3 UR7, -UR7, URZ, URZ ;  /* 0x0000003f0707a290 */ /* 0x000fe4000fffe13f */
[----:B------:R-:W-:Y:S02]  /*0ad0*/  @!UP0 ULOP3.LUT UR7, URZ, UR15, URZ, 0x33, !UPT ;  /* 0x0000000f3f078292 */ /* 0x000fe4000f8e333f */
[----:B------:R-:W-:Y:S02]  /*0ae0*/  UIADD3 UR4, -UR12, URZ, URZ ;  /* 0x0000003f0c047290 */ /* 0x000fe4000fffe13f */
[----:B------:R-:W-:Y:S02]  /*0af0*/  UIADD3 UR11, -UR7, URZ, URZ ;  /* 0x0000003f070b7290 */ /* 0x000fe4000fffe13f */
[----:B------:R-:W-:-:S02]  /*0b00*/  UIMAD UR14, UR14, UR4, UR10 ;  /* 0x000000040e0e72a4 */ /* 0x000fc4000f8e020a */
[----:B------:R-:W-:Y:S01]  /*0b10*/  UIMAD UR15, UR15, UR11, UR12 ;  /* 0x0000000b0f0f72a4 */ /* 0x000fe2000f8e020c */
[----:B------:R-:W-:Y:S11]  /*0b20*/  @!P0 BRA `(.L_x_9) ;  /* 0x0000018400848947 */ /* 0x000ff60003800000 */
[----:B------:R-:W-:-:S06]  /*0b30*/  UISETP.NE.AND UP0, UPT, UR16, 0x1, UPT ;  /* 0x000000011000788c */ /* 0x000fcc000bf05270 */
[----:B------:R-:W-:-:S13]  /*0b40*/  PLOP3.LUT P0, PT, PT, PT, UP0, 0x80, 0x0 ;  /* 0x000000000000781c */ /* 0x000fda0003f0f008 */
[----:B------:R-:W-:Y:S05]  /*0b50*/  @P0 EXIT ;  /* 0x000000000000094d */ /* 0x000fea0003800000 */
[----:B------:R0:W-:Y:S01]  /*0b60*/  STL [R1], RZ ;  /* 0x000000ff01007387 */ /* 0x0001e20000100800 */
[----:B------:R-:W-:Y:S01]  /*0b70*/  UISETP.GE.AND UP0, UPT, UR51, 0x1, UPT ;  /* 0x000000013300788c */ /* 0x000fe2000bf06270 */
[----:B------:R-:W-:Y:S01]  /*0b80*/  CS2R R86, SRZ ;  /* 0x0000000000567805 */ /* 0x000fe2000001ff00 */
[----:B------:R-:W-:Y:S01]  /*0b90*/  UMOV UR4, URZ ;  /* 0x0000003f00047c82 */ /* 0x000fe20008000000 */
[----:B------:R0:W-:Y:S01]  /*0ba0*/  STL [R1+0x4], RZ ;  /* 0x000004ff01007387 */ /* 0x0001e20000100800 */
[----:B------:R-:W-:Y:S02]  /*0bb0*/  CS2R R152, SRZ ;  /* 0x0000000000987805 */ /* 0x000fe4000001ff00 */
[----:B------:R-:W-:Y:S02]  /*0bc0*/  CS2R R154, SRZ ;  /* 0x00000000009a7805 */ /* 0x000fe4000001ff00 */
[----:B------:R-:W-:Y:S01]  /*0bd0*/  PLOP3.LUT P0, PT, PT, PT, UP0, 0x80, 0x0 ;  /* 0x000000000000781c */ /* 0x000fe20003f0f008 */
[----:B------:R0:W-:Y:S01]  /*0be0*/  STL [R1+0x8], RZ ;  /* 0x000008ff01007387 */ /* 0x0001e20000100800 */
[----:B------:R-:W-:-:S02]  /*0bf0*/  CS2R R156, SRZ ;  /* 0x00000000009c7805 */ /* 0x000fc4000001ff00 */
[----:B------:R-:W-:Y:S02]  /*0c00*/  CS2R R158, SRZ ;  /* 0x00000000009e7805 */ /* 0x000fe4000001ff00 */
[----:B------:R-:W-:Y:S01]  /*0c10*/  CS2R R160, SRZ ;  /* 0x0000000000a07805 */ /* 0x000fe2000001ff00 */
[----:B------:R0:W-:Y:S01]  /*0c20*/  STL [R1+0xc], RZ ;  /* 0x00000cff01007387 */ /* 0x0001e20000100800 */
[----:B------:R-:W-:Y:S02]  /*0c30*/  CS2R R162, SRZ ;  /* 0x0000000000a27805 */ /* 0x000fe4000001ff00 */
[----:B------:R-:W-:Y:S02]  /*0c40*/  CS2R R164, SRZ ;  /* 0x0000000000a47805 */ /* 0x000fe4000001ff00 */
[----:B------:R-:W-:Y:S01]  /*0c50*/  CS2R R166, SRZ ;  /* 0x0000000000a67805 */ /* 0x000fe2000001ff00 */
        /* <DEDUP_REMOVED lines=116> */
[----:B------:R0:W-:Y:S04]  /*13a0*/  STL [R1+0x84], RZ ;  /* 0x000084ff01007387 */ /* 0x0001e80000100800 */
        /* <DEDUP_REMOVED lines=29> */
[----:B------:R0:W-:Y:S01]  /*1580*/  STL [R1+0xfc], RZ ;  /* 0x0000fcff01007387 */ /* 0x0001e20000100800 */
[----:B------:R-:W-:Y:S05]  /*1590*/  @!P0 BRA `(.L_x_10) ;  /* 0x0000002000d88947 */ /* 0x000fea0003800000 */
[----:B------:R-:W-:-:S04]  /*15a0*/  ULOP3.LUT UR4, UR6, 0x1, URZ, 0xfc, !UPT ;  /* 0x0000000106047892 */ /* 0x000fc8000f8efc3f */
[----:B------:R-:W-:-:S06]  /*15b0*/  UISETP.NE.AND UP0, UPT, UR4, 0x3, UPT ;  /* 0x000000030400788c */ /* 0x000fcc000bf05270 */
[----:B------:R-:W-:-:S13]  /*15c0*/  PLOP3.LUT P0, PT, PT, PT, UP0, 0x80, 0x0 ;  /* 0x000000000000781c */ /* 0x000fda0003f0f008 */
[----:B------:R-:W-:Y:S05]  /*15d0*/  @!P0 BRA `(.L_x_11) ;  /* 0x0000000000048947 */ /* 0x000fea0003800000 */
[----:B------:R-:W-:Y:S01]  /*15e0*/  BPT.TRAP 0x1 ;  /* 0x000000040000795c */ /* 0x000fe20000300000 */
.L_x_11:
[----:B------:R-:W1:Y:S01]  /*15f0*/  S2UR UR9, SR_CgaCtaId ;  /* 0x00000000000979c3 */ /* 0x000e620000008800 */
[----:B------:R-:W-:Y:S01]  /*1600*/  SHF.L.U32 R0, RZ, 0x1f, RZ ;  /* 0x0000001fff007819 */ /* 0x000fe200000006ff */
[----:B------:R-:W-:Y:S02]  /*1610*/  UMOV UR4, 0x400 ;  /* 0x0000040000047882 */ /* 0x000fe40000000000 */
[----:B-1----:R-:W-:-:S12]  /*1620*/  ULEA UR10, UR9, UR4, 0x18 ;  /* 0x00000004090a7291 */ /* 0x002fd8000f8ec03f */
.L_x_12:
[----:B-1----:R-:W-:-:S04]  /*1630*/  IMAD.U32 R3, RZ, RZ, UR10 ;  /* 0x0000000aff037e24 */ /* 0x002fc8000f8e00ff */
[----:B------:R1:W2:Y:S03]  /*1640*/  SYNCS.PHASECHK.TRANS64.TRYWAIT P0, [R3+URZ+0x30000], R0 ;  /* 0x03000000030075a7 */ /* 0x0002a6000800017f */
[----:B--2---:R-:W-:Y:S05]  /*1650*/  @!P0 NANOSLEEP.SYNCS 0x989680 ;  /* 0x009896800000895d */ /* 0x004fea0003900000 */
[----:B------:R-:W2:Y:S02]  /*1660*/  @!P0 SYNCS.PHASECHK.TRANS64 P0, [R3+URZ+0x30000], R0 ;  /* 0x03000000030085a7 */ /* 0x000ea4000800007f */
[----:B--2---:R-:W-:Y:S05]  /*1670*/  @!P0 BRA `(.L_x_12) ;  /* 0xfffffffc00ec8947 */ /* 0x004fea000383ffff */
[----:B------:R-:W-:Y:S01]  /*1680*/  UIADD3 UR4, UR10, 0x20000, URZ ;  /* 0x000200000a047890 */ /* 0x000fe2000fffe03f */
[----:B------:R-:W-:Y:S01]  /*1690*/  WARPGROUP.ARRIVE ;  /* 0x00000000000079c5 */ /* 0x000fe20000000000 */
[----:B------:R-:W-:Y:S01]  /*16a0*/  UMOV UR17, 0x40000040 ;  /* 0x4000004000117882 */ /* 0x000fe20000000000 */
[----:B------:R-:W-:Y:S01]  /*16b0*/  UMOV UR19, 0x40000040 ;  /* 0x4000004000137882 */ /* 0x000fe20000000000 */
[----:B------:R-:W-:Y:S02]  /*16c0*/  USHF.R.U32.HI UR9, URZ, 0x4, UR4 ;  /* 0x000000043f097899 */ /* 0x000fe40008011604 */
[----:B------:R-:W-:Y:S02]  /*16d0*/  USHF.R.U32.HI UR4, URZ, 0x4, UR10 ;  /* 0x000000043f047899 */ /* 0x000fe4000801160a */
[----:B------:R-:W-:Y:S02]  /*16e0*/  ULOP3.LUT UR9, UR9, 0x3fff, URZ, 0xc0, !UPT ;  /* 0x00003fff09097892 */ /* 0x000fe4000f8ec03f */
[----:B------:R-:W-:-:S02]  /*16f0*/  ULOP3.LUT UR4, UR4, 0x3fff, URZ, 0xc0, !UPT ;  /* 0x00003fff04047892 */ /* 0x000fc4000f8ec03f */
[----:B------:R-:W-:-:S05]  /*1700*/  ULOP3.LUT UR10, UR9, 0x2000000, URZ, 0xfc, !UPT ;  /* 0x02000000090a7892 */ /* 0x000fca000f8efc3f */
[----:B------:R-:W-:Y:S02]  /*1710*/  UMOV UR16, UR4 ;  /* 0x0000000400107c82 */ /* 0x000fe40008000000 */
[----:B------:R-:W-:Y:S02]  /*1720*/  UMOV UR18, UR10 ;  /* 0x0000000a00127c82 */ /* 0x000fe40008000000 */
[----:B------:R-:W-:Y:S01]  /*1730*/  HGMMA.64x128x16.F32.BF16 R68, gdesc[UR16].tnspA.tnspB, RZ, !UPT, gsb0 ;  /* 0x61e00000104479f0 */ /* 0x000fe2000c0018ff */
[----:B------:R-:W-:Y:S01]  /*1740*/  UIADD3 UR16, UR4, 0x200, URZ ;  /* 0x0000020004107890 */ /* 0x000fe2000fffe03f */
[----:B------:R-:W-:Y:S01]  /*1750*/  UMOV UR17, 0x40000040 ;  /* 0x4000004000117882 */ /* 0x000fe20000000000 */
[----:B------:R-:W-:Y:S02]  /*1760*/  WARPGROUP.DEPBAR.LE gsb0, 0x0 ;  /* 0x00008000000079c5 */ /* 0x000fe40000010000 */
[----:B------:R-:W-:Y:S01]  /*1770*/  WARPGROUP.ARRIVE ;  /* 0x00000000000079c5 */ /* 0x000fe20000000000 */
[----:B------:R-:W-:Y:S01]  /*1780*/  IMAD.MOV.U32 R44, RZ, RZ, R88 ;  /* 0x000000ffff2c7224 */ /* 0x000fe200078e0058 */
[----:B------:R-:W-:Y:S01]  /*1790*/  MOV R18, R114 ;  /* 0x0000007200127202 */ /* 0x000fe20000000f00 */
[----:B------:R-:W-:-:S02]  /*17a0*/  IMAD.MOV.U32 R43, RZ, RZ, R89 ;  /* 0x000000ffff2b7224 */ /* 0x000fc400078e0059 */
[----:B------:R-:W-:Y:S02]  /*17b0*/  IMAD.MOV.U32 R42, RZ, RZ, R90 ;  /* 0x000000ffff2a7224 */ /* 0x000fe400078e005a */
[----:B------:R-:W-:Y:S01]  /*17c0*/  HGMMA.64x128x16.F32.BF16 R152, gdesc[UR16].tnspA.tnspB, RZ, !UPT, gsb0 ;  /* 0x61e00000109879f0 */ /* 0x000fe2000c0018ff */
[----:B------:R-:W-:Y:S01]  /*17d0*/  UIADD3 UR16, UR4, 0x400, URZ ;  /* 0x0000040004107890 */ /* 0x000fe2000fffe03f */
[----:B------:R-:W-:Y:S01]  /*17e0*/  IMAD.MOV.U32 R41, RZ, RZ, R91 ;  /* 0x000000ffff297224 */ /* 0x000fe200078e005b */
[----:B------:R-:W-:Y:S01]  /*17f0*/  UMOV UR17, 0x40000040 ;  /* 0x4000004000117882 */ /* 0x000fe20000000000 */
[----:B------:R-:W-:Y:S02]  /*1800*/  IMAD.MOV.U32 R40, RZ, RZ, R92 ;  /* 0x000000ffff287224 */ /* 0x000fe400078e005c */
[----:B------:R-:W-:Y:S02]  /*1810*/  IMAD.MOV.U32 R39, RZ, RZ, R93 ;  /* 0x000000ffff277224 */ /* 0x000fe400078e005d */
[----:B------:R-:W-:-:S02]  /*1820*/  IMAD.MOV.U32 R38, RZ, RZ, R94 ;  /* 0x000000ffff267224 */ /* 0x000fc400078e005e */
[----:B------:R-:W-:Y:S02]  /*1830*/  IMAD.MOV.U32 R37, RZ, RZ, R95 ;  /* 0x000000ffff257224 */ /* 0x000fe400078e005f */
[----:B------:R-:W-:Y:S02]  /*1840*/  IMAD.MOV.U32 R36, RZ, RZ, R96 ;  /* 0x000000ffff247224 */ /* 0x000fe400078e0060 */
[----:B------:R-:W-:Y:S02]  /*1850*/  IMAD.MOV.U32 R35, RZ, RZ, R97 ;  /* 0x000000ffff237224 */ /* 0x000fe400078e0061 */
[----:B------:R-:W-:Y:S02]  /*1860*/  IMAD.MOV.U32 R34, RZ, RZ, R98 ;  /* 0x000000ffff227224 */ /* 0x000fe400078e0062 */
[----:B------:R-:W-:Y:S02]  /*1870*/  IMAD.MOV.U32 R33, RZ, RZ, R99 ;  /* 0x000000ffff217224 */ /* 0x000fe400078e0063 */
[----:B------:R-:W-:-:S02]  /*1880*/  IMAD.MOV.U32 R32, RZ, RZ, R100 ;  /* 0x000000ffff207224 */ /* 0x000fc400078e0064 */
[----:B------:R-:W-:Y:S02]  /*1890*/  IMAD.MOV.U32 R31, RZ, RZ, R101 ;  /* 0x000000ffff1f7224 */ /* 0x000fe400078e0065 */
[----:B------:R-:W-:Y:S02]  /*18a0*/  IMAD.MOV.U32 R30, RZ, RZ, R102 ;  /* 0x000000ffff1e7224 */ /* 0x000fe400078e0066 */
[----:B------:R-:W-:Y:S02]  /*18b0*/  IMAD.MOV.U32 R29, RZ, RZ, R103 ;  /* 0x000000ffff1d7224 */ /* 0x000fe400078e0067 */
[----:B------:R-:W-:Y:S02]  /*18c0*/  IMAD.MOV.U32 R28, RZ, RZ, R104 ;  /* 0x000000ffff1c7224 */ /* 0x000fe400078e0068 */
[----:B------:R-:W-:Y:S01]  /*18d0*/  IMAD.MOV.U32 R27, RZ, RZ, R105 ;  /* 0x000000ffff1b7224 */ /* 0x000fe200078e0069 */
[----:B------:R-:W-:Y:S01]  /*18e0*/  MOV R223, R29 ;  /* 0x0000001d00df7202 */ /* 0x000fe20000000f00 */
        /* <DEDUP_REMOVED lines=22> */
[----:B-1----:R-:W-:Y:S02]  /*1a50*/  IMAD.MOV.U32 R3, RZ, RZ, R129 ;  /* 0x000000ffff037224 */ /* 0x002fe400078e0081 */
        /* <DEDUP_REMOVED lines=27> */
[----:B------:R-:W-:Y:S01]  /*1c10*/  IMAD.MOV.U32 R221, RZ, RZ, R31 ;  /* 0x000000ffffdd7224 */ /* 0x000fe200078e001f */
[----:B------:R-:W-:Y:S02]  /*1c20*/  WARPGROUP.DEPBAR.LE gsb0, 0x0 ;  /* 0x00008000000079c5 */ /* 0x000fe40000010000 */
[----:B------:R-:W-:Y:S01]  /*1c30*/  WARPGROUP.ARRIVE ;  /* 0x00000000000079c5 */ /* 0x000fe20000000000 */
[----:B------:R1:W-:Y:S01]  /*1c40*/  STL.64 [R1+0x2d8], R214 ;  /* 0x0002d8d601007387 */ /* 0x0003e20000100a00 */
[----:B------:R-:W-:Y:S02]  /*1c50*/  IMAD.MOV.U32 R222, RZ, RZ, R30 ;  /* 0x000000ffffde7224 */ /* 0x000fe400078e001e */
[----:B------:R-:W-:Y:S01]  /*1c60*/  IMAD.MOV.U32 R224, RZ, RZ, R28 ;  /* 0x000000ffffe07224 */ /* 0x000fe200078e001c */
[----:B------:R2:W-:Y:S01]  /*1c70*/  STL.64 [R1+0x2d0], R212 ;  /* 0x0002d0d401007387 */ /* 0x0005e20000100a00 */
[----:B------:R-:W-:Y:S01]  /*1c80*/  HGMMA.64x128x16.F32.BF16 R88, gdesc[UR16].tnspA.tnspB, RZ, !UPT, gsb0 ;  /* 0x61e00000105879f0 */ /* 0x000fe2000c0018ff */
[----:B------:R-:W-:Y:S01]  /*1c90*/  UIADD3 UR16, UR4, 0x600, URZ ;  /* 0x0000060004107890 */ /* 0x000fe2000fffe03f */
[----:B------:R-:W-:Y:S01]  /*1ca0*/  IMAD.MOV.U32 R225, RZ, RZ, R27 ;  /* 0x000000ffffe17224 */ /* 0x000fe200078e001b */
[----:B------:R3:W-:Y:S01]  /*1cb0*/  STL.64 [R1+0x2c8], R210 ;  /* 0x0002c8d201007387 */ /* 0x0007e20000100a00 */
[----:B------:R-:W-:Y:S01]  /*1cc0*/  IMAD.MOV.U32 R226, RZ, RZ, R26 ;  /* 0x000000ffffe27224 */ /* 0x000fe200078e001a */
[----:B------:R-:W-:Y:S01]  /*1cd0*/  UMOV UR17, 0x40000040 ;  /* 0x4000004000117882 */ /* 0x000fe20000000000 */
[----:B------:R-:W-:Y:S01]  /*1ce0*/  IMAD.MOV.U32 R227, RZ, RZ, R25 ;  /* 0x000000ffffe37224 */ /* 0x000fe200078e0019 */
[----:B------:R4:W-:Y:S01]  /*1cf0*/  STL.64 [R1+0x2c0], R208 ;  /* 0x0002c0d001007387 */ /* 0x0009e20000100a00 */
[----:B-1----:R-:W-:-:S02]  /*1d00*/  IMAD.MOV.U32 R214, RZ, RZ, R38 ;  /* 0x000000ffffd67224 */ /* 0x002fc400078e0026 */
[----:B------:R-:W-:Y:S01]  /*1d10*/  IMAD.MOV.U32 R215, RZ, RZ, R37 ;  /* 0x000000ffffd77224 */ /* 0x000fe200078e0025 */
[----:B------:R1:W-:Y:S01]  /*1d20*/  STL.64 [R1+0x2b8], R206 ;  /* 0x0002b8ce01007387 */ /* 0x0003e20000100a00 */
[----:B--2---:R-:W-:Y:S02]  /*1d30*/  IMAD.MOV.U32 R212, RZ, RZ, R40 ;  /* 0x000000ffffd47224 */ /* 0x004fe400078e0028 */
[----:B------:R-:W-:Y:S01]  /*1d40*/  IMAD.MOV.U32 R213, RZ, RZ, R39 ;  /* 0x000000ffffd57224 */ /* 0x000fe200078e0027 */
[----:B------:R2:W-:Y:S01]  /*1d50*/  STL.64 [R1+0x2b0], R204 ;  /* 0x0002b0cc01007387 */ /* 0x0005e20000100a00 */
[----:B---3--:R-:W-:Y:S02]  /*1d60*/  IMAD.MOV.U32 R210, RZ, RZ, R42 ;  /* 0x000000ffffd27224 */ /* 0x008fe400078e002a */
[----:B------:R-:W-:Y:S01]  /*1d70*/  IMAD.MOV.U32 R211, RZ, RZ, R41 ;  /* 0x000000ffffd37224 */ /* 0x000fe200078e0029 */
[----:B------:R3:W-:Y:S01]  /*1d80*/  STL.64 [R1+0x2a8], R202 ;  /* 0x0002a8ca01007387 */ /* 0x0007e20000100a00 */
[----:B----4-:R-:W-:-:S02]  /*1d90*/  IMAD.MOV.U32 R208, RZ, RZ, R44 ;  /* 0x000000ffffd07224 */ /* 0x010fc400078e002c */
[----:B------:R-:W-:Y:S01]  /*1da0*/  IMAD.MOV.U32 R209, RZ, RZ, R43 ;  /* 0x000000ffffd17224 */ /* 0x000fe200078e002b */
[----:B------:R4:W-:Y:S01]  /*1db0*/  STL.64 [R1+0x2a0], R200 ;  /* 0x0002a0c801007387 */ /* 0x0009e20000100a00 */
[----:B-1----:R-:W-:Y:S02]  /*1dc0*/  IMAD.MOV.U32 R206, RZ, RZ, R46 ;  /* 0x000000ffffce7224 */ /* 0x002fe400078e002e */
[----:B------:R-:W-:Y:S01]  /*1dd0*/  IMAD.MOV.U32 R207, RZ, RZ, R45 ;  /* 0x000000ffffcf7224 */ /* 0x000fe200078e002d */
[----:B------:R1:W-:Y:S01]  /*1de0*/  STL.64 [R1+0x298], R198 ;  /* 0x000298c601007387 */ /* 0x0003e20000100a00 */
[----:B--2---:R-:W-:Y:S02]  /*1df0*/  IMAD.MOV.U32 R204, RZ, RZ, R48 ;  /* 0x000000ffffcc7224 */ /* 0x004fe400078e0030 */
[----:B------:R-:W-:Y:S01]  /*1e00*/  IMAD.MOV.U32 R205, RZ, RZ, R47 ;  /* 0x000000ffffcd7224 */ /* 0x000fe200078e002f */
[----:B------:R2:W-:Y:S01]  /*1e10*/  STL.64 [R1+0x290], R196 ;  /* 0x000290c401007387 */ /* 0x0005e20000100a00 */
[----:B---3--:R-:W-:-:S02]  /*1e20*/  IMAD.MOV.U32 R202, RZ, RZ, R50 ;  /* 0x000000ffffca7224 */ /* 0x008fc400078e0032 */
[----:B------:R-:W-:Y:S01]  /*1e30*/  IMAD.MOV.U32 R203, RZ, RZ, R49 ;  /* 0x000000ffffcb7224 */ /* 0x000fe200078e0031 */
[----:B------:R3:W-:Y:S01]  /*1e40*/  STL.64 [R1+0x288], R194 ;  /* 0x000288c201007387 */ /* 0x0007e20000100a00 */
[----:B----4-:R-:W-:Y:S02]  /*1e50*/  IMAD.MOV.U32 R200, RZ, RZ, R52 ;  /* 0x000000ffffc87224 */ /* 0x010fe400078e0034 */
[----:B------:R-:W-:Y:S01]  /*1e60*/  IMAD.MOV.U32 R201, RZ, RZ, R51 ;  /* 0x000000ffffc97224 */ /* 0x000fe200078e0033 */
[----:B------:R4:W-:Y:S01]  /*1e70*/  STL.64 [R1+0x280], R192 ;  /* 0x000280c001007387 */ /* 0x0009e20000100a00 */
[----:B-1----:R-:W-:Y:S02]  /*1e80*/  IMAD.MOV.U32 R198, RZ, RZ, R54 ;  /* 0x000000ffffc67224 */ /* 0x002fe400078e0036 */
[----:B------:R-:W-:Y:S01]  /*1e90*/  IMAD.MOV.U32 R199, RZ, RZ, R53 ;  /* 0x000000ffffc77224 */ /* 0x000fe200078e0035 */
[----:B------:R1:W-:Y:S01]  /*1ea0*/  STL.64 [R1+0x278], R190 ;  /* 0x000278be01007387 */ /* 0x0003e20000100a00 */
[----:B--2---:R-:W-:-:S02]  /*1eb0*/  IMAD.MOV.U32 R196, RZ, RZ, R56 ;  /* 0x000000ffffc47224 */ /* 0x004fc400078e0038 */
[----:B------:R-:W-:Y:S01]  /*1ec0*/  IMAD.MOV.U32 R197, RZ, RZ, R55 ;  /* 0x000000ffffc57224 */ /* 0x000fe200078e0037 */
[----:B------:R2:W-:Y:S01]  /*1ed0*/  STL.64 [R1+0x270], R188 ;  /* 0x000270bc01007387 */ /* 0x0005e20000100a00 */
[----:B---3--:R-:W-:Y:S02]  /*1ee0*/  IMAD.MOV.U32 R194, RZ, RZ, R58 ;  /* 0x000000ffffc27224 */ /* 0x008fe400078e003a */
[----:B------:R-:W-:Y:S02]  /*1ef0*/  IMAD.MOV.U32 R195, RZ, RZ, R57 ;  /* 0x000000ffffc37224 */ /* 0x000fe400078e0039 */
[----:B----4-:R-:W-:Y:S02]  /*1f00*/  IMAD.MOV.U32 R192, RZ, RZ, R60 ;  /* 0x000000ffffc07224 */ /* 0x010fe400078e003c */
[----:B------:R-:W-:Y:S02]  /*1f10*/  IMAD.MOV.U32 R193, RZ, RZ, R59 ;  /* 0x000000ffffc17224 */ /* 0x000fe400078e003b */
[----:B-1----:R-:W-:-:S02]  /*1f20*/  IMAD.MOV.U32 R190, RZ, RZ, R62 ;  /* 0x000000ffffbe7224 */ /* 0x002fc400078e003e */
[----:B------:R-:W-:Y:S02]  /*1f30*/  IMAD.MOV.U32 R191, RZ, RZ, R61 ;  /* 0x000000ffffbf7224 */ /* 0x000fe400078e003d */
[----:B--2---:R-:W-:Y:S02]  /*1f40*/  IMAD.MOV.U32 R188, RZ, RZ, R64 ;  /* 0x000000ffffbc7224 */ /* 0x004fe400078e0040 */
        /* <DEDUP_REMOVED lines=24> */
[----:B------:R-:W-:Y:S01]  /*20d0*/  IMAD.MOV.U32 R251, RZ, RZ, R0 ;  /* 0x000000fffffb7224 */ /* 0x000fe200078e0000 */
[----:B------:R-:W-:Y:S02]  /*20e0*/  WARPGROUP.DEPBAR.LE gsb0, 0x0 ;  /* 0x00008000000079c5 */ /* 0x000fe40000010000 */
[----:B------:R-:W-:-:S06]  /*20f0*/  WARPGROUP.ARRIVE ;  /* 0x00000000000079c5 */ /* 0x000fcc0000000000 */
[----:B------:R-:W-:Y:S01]  /*2100*/  HGMMA.64x128x16.F32.BF16 R24, gdesc[UR16].tnspA.tnspB, RZ, !UPT, gsb0 ;  /* 0x61e00000101879f0 */ /* 0x000fe2000c0018ff */
[----:B------:R-:W-:Y:S02]  /*2110*/  UIADD3 UR16, UR4, 0x80, URZ ;  /* 0x0000008004107890 */ /* 0x000fe4000fffe03f */
[----:B------:R-:W-:Y:S01]  /*2120*/  UIADD3 UR18, UR10, 0x80, URZ ;  /* 0x000000800a127890 */ /* 0x000fe2000fffe03f */
[----:B------:R-:W-:Y:S01]  /*2130*/  UMOV UR17, 0x40000040 ;  /* 0x4000004000117882 */ /* 0x000fe20000000000 */
[----:B------:R-:W-:Y:S01]  /*2140*/  UMOV UR19, 0x40000040 ;  /* 0x4000004000137882 */ /* 0x000fe20000000000 */
[----:B------:R-:W-:Y:S02]  /*2150*/  WARPGROUP.DEPBAR.LE gsb0, 0x0 ;  /* 0x00008000000079c5 */ /* 0x000fe40000010000 */
[----:B------:R-:W-:-:S06]  /*2160*/  WARPGROUP.ARRIVE ;  /* 0x00000000000079c5 */ /* 0x000fcc0000000000 */
[----:B------:R-:W-:Y:S03]  /*2170*/  HGMMA.64x128x16.F32.BF16 R188, gdesc[UR16].tnspA.tnspB, R188, gsb0 ;  /* 0x61e0000010bc79f0 */ /* 0x000fe600080018bc */
[----:B------:R-:W-:Y:S02]  /*2180*/  WARPGROUP.DEPBAR.LE gsb0, 0x0 ;  /* 0x00008000000079c5 */ /* 0x000fe40000010000 */
[----:B------:R-:W-:Y:S04]  /*2190*/  STL.64 [R1], R188 ;  /* 0x000000bc01007387 */ /* 0x000fe80000100a00 */
[----:B------:R-:W-:Y:S04]  /*21a0*/  STL.64 [R1+0x8], R190 ;  /* 0x000008be01007387 */ /* 0x000fe80000100a00 */
        /* <DEDUP_REMOVED lines=11> */
[----:B------:R1:W-:Y:S04]  /*2260*/  STL.64 [R1+0x68], R214 ;  /* 0x000068d601007387 */ /* 0x0003e80000100a00 */
        /* <DEDUP_REMOVED lines=18> */
[----:B-1----:R-:W2:Y:S04]  /*2390*/  LDL.LU.64 R214, [R1+0x2d8] ;  /* 0x0002d80001d67983 */ /* 0x002ea80000300a00 */
[----:B------:R-:W2:Y:S04]  /*23a0*/  LDL.LU.64 R212, [R1+0x2d0] ;  /* 0x0002d00001d47983 */ /* 0x000ea80000300a00 */
        /* <DEDUP_REMOVED lines=11> */
[----:B------:R-:W2:Y:S01]  /*2460*/  LDL.LU.64 R188, [R1+0x270] ;  /* 0x0002700001bc7983 */ /* 0x000ea20000300a00 */
[----:B------:R-:W-:Y:S01]  /*2470*/  UIADD3 UR16, UR4, 0x280, URZ ;  /* 0x0000028004107890 */ /* 0x000fe2000fffe03f */
[----:B------:R-:W-:Y:S01]  /*2480*/  UMOV UR17, 0x40000040 ;  /* 0x4000004000117882 */ /* 0x000fe20000000000 */
[----:B--2---:R-:W-:-:S07]  /*2490*/  WARPGROUP.ARRIVE ;  /* 0x00000000000079c5 */ /* 0x004fce0000000000 */
[----:B------:R-:W-:Y:S01]  /*24a0*/  HGMMA.64x128x16.F32.BF16 R152, gdesc[UR16].tnspA.tnspB, R152, gsb0 ;  /* 0x61e00000109879f0 */ /* 0x000fe20008001898 */
[----:B------:R-:W-:Y:S02]  /*24b0*/  UIADD3 UR16, UR4, 0x480, URZ ;  /* 0x0000048004107890 */ /* 0x000fe4000fffe03f */
[----:B------:R-:W-:Y:S02]  /*24c0*/  WARPGROUP.DEPBAR.LE gsb0, 0x0 ;  /* 0x00008000000079c5 */ /* 0x000fe40000010000 */
        /* <DEDUP_REMOVED lines=32> */
[----:B-1----:R-:W2:Y:S04]  /*26d0*/  LDL.LU.64 R152, [R1] ;  /* 0x0000000001987983 */ /* 0x002ea80000300a00 */
        /* <DEDUP_REMOVED lines=31> */
[----:B------:R-:W-:Y:S01]  /*28d0*/  WARPGROUP.ARRIVE ;  /* 0x00000000000079c5 */ /* 0x000fe20000000000 */
[----:B------:R-:W-:-:S05]  /*28e0*/  UMOV UR17, 0x40000040 ;  /* 0x4000004000117882 */ /* 0x000fca0000000000 */
[----:B------:R-:W-:Y:S01]  /*28f0*/  HGMMA.64x128x16.F32.BF16 R88, gdesc[UR16].tnspA.tnspB, R88, gsb0 ;  /* 0x61e00000105879f0 */ /* 0x000fe20008001858 */
[----:B------:R-:W-:Y:S01]  /*2900*/  UIADD3 UR16, UR4, 0x680, URZ ;  /* 0x0000068004107890 */ /* 0x000fe2000fffe03f */
[----:B------:R-:W-:Y:S01]  /*2910*/  UMOV UR17, 0x40000040 ;  /* 0x4000004000117882 */ /* 0x000fe20000000000 */
[----:B------:R-:W-:Y:S02]  /*2920*/  WARPGROUP.DEPBAR.LE gsb0, 0x0 ;  /* 0x00008000000079c5 */ /* 0x000fe40000010000 */
[----:B------:R-:W-:-:S07]  /*2930*/  WARPGROUP.ARRIVE ;  /* 0x00000000000079c5 */ /* 0x000fce0000000000 */
[----:B------:R-:W-:Y:S01]  /*2940*/  HGMMA.64x128x16.F32.BF16 R24, gdesc[UR16].tnspA.tnspB, R24, gsb0 ;  /* 0x61e00000101879f0 */ /* 0x000fe20008001818 */
[----:B------:R-:W-:Y:S02]  /*2950*/  UIADD3 UR16, UR4, 0x100, URZ ;  /* 0x0000010004107890 */ /* 0x000fe4000fffe03f */
[----:B------:R-:W-:Y:S01]  /*2960*/  UIADD3 UR18, UR10, 0x100, URZ ;  /* 0x000001000a127890 */ /* 0x000fe2000fffe03f */
[----:B------:R-:W-:Y:S01]  /*2970*/  UMOV UR17, 0x40000040 ;  /* 0x4000004000117882 */ /* 0x000fe20000000000 */
[----:B------:R-:W-:Y:S01]  /*2980*/  UMOV UR19, 0x40000040 ;  /* 0x4000004000137882 */ /* 0x000fe20000000000 */
[----:B------:R-:W-:Y:S02]  /*2990*/  WARPGROUP.DEPBAR.LE gsb0, 0x0 ;  /* 0x00008000000079c5 */ /* 0x000fe40000010000 */
[----:B--2---:R-:W-:-:S06]  /*29a0*/  WARPGROUP.ARRIVE ;  /* 0x00000000000079c5 */ /* 0x004fcc0000000000 */
[----:B------:R-:W-:Y:S03]  /*29b0*/  HGMMA.64x128x16.F32.BF16 R152, gdesc[UR16].tnspA.tnspB, R152, gsb0 ;  /* 0x61e00000109879f0 */ /* 0x000fe60008001898 */
[----:B------:R-:W-:Y:S02]  /*29c0*/  WARPGROUP.DEPBAR.LE gsb0, 0x0 ;  /* 0x00008000000079c5 */ /* 0x000fe40000010000 */
[----:B------:R-:W-:Y:S01]  /*29d0*/  STL.64 [R1], R152 ;  /* 0x0000009801007387 */ /* 0x000fe20000100a00 */
[----:B------:R-:W-:Y:S01]  /*29e0*/  IMAD.MOV.U32 R2, RZ, RZ, R214 ;  /* 0x000000ffff027224 */ /* 0x000fe200078e00d6 */
[----:B------:R-:W-:Y:S01]  /*29f0*/  MOV R216, R180 ;  /* 0x000000b400d87202 */ /* 0x000fe20000000f00 */
[----:B------:R-:W-:Y:S01]  /*2a00*/  IMAD.MOV.U32 R0, RZ, RZ, R215 ;  /* 0x000000ffff007224 */ /* 0x000fe200078e00d7 */
[----:B------:R1:W-:Y:S01]  /*2a10*/  STL.64 [R1+0x8], R154 ;  /* 0x0000089a01007387 */ /* 0x0003e20000100a00 */
[----:B------:R-:W-:-:S02]  /*2a20*/  IMAD.MOV.U32 R4, RZ, RZ, R212 ;  /* 0x000000ffff047224 */ /* 0x000fc400078e00d4 */
[----:B------:R-:W-:Y:S01]  /*2a30*/  IMAD.MOV.U32 R3, RZ, RZ, R213 ;  /* 0x000000ffff037224 */ /* 0x000fe200078e00d5 */
[----:B------:R-:W2:Y:S01]  /*2a40*/  LDL.LU.64 R214, [R1+0x268] ;  /* 0x0002680001d67983 */ /* 0x000ea20000300a00 */
[----:B------:R-:W-:Y:S02]  /*2a50*/  IMAD.MOV.U32 R6, RZ, RZ, R210 ;  /* 0x000000ffff067224 */ /* 0x000fe400078e00d2 */
[----:B------:R-:W-:Y:S01]  /*2a60*/  IMAD.MOV.U32 R5, RZ, RZ, R211 ;  /* 0x000000ffff057224 */ /* 0x000fe200078e00d3 */
[----:B------:R-:W2:Y:S01]  /*2a70*/  LDL.LU.64 R212, [R1+0x260] ;  /* 0x0002600001d47983 */ /* 0x000ea20000300a00 */
[----:B------:R-:W-:Y:S02]  /*2a80*/  IMAD.MOV.U32 R8, RZ, RZ, R208 ;  /* 0x000000ffff087224 */ /* 0x000fe400078e00d0 */
[----:B------:R-:W-:Y:S01]  /*2a90*/  IMAD.MOV.U32 R7, RZ, RZ, R209 ;  /* 0x000000ffff077224 */ /* 0x000fe200078e00d1 */
[----:B------:R-:W2:Y:S01]  /*2aa0*/  LDL.LU.64 R210, [R1+0x258] ;  /* 0x0002580001d27983 */ /* 0x000ea20000300a00 */
        /* <DEDUP_REMOVED lines=75> */
[----:B------:R-:W-:-:S03]  /*2f60*/  IMAD.MOV.U32 R251, RZ, RZ, R157 ;  /* 0x000000fffffb7224 */ /* 0x000fc600078e009d */
[----:B------:R-:W2:Y:S04]  /*2f70*/  LDL.LU.64 R158, [R1+0x188] ;  /* 0x00018800019e7983 */ /* 0x000ea80000300a00 */
[----:B------:R-:W2:Y:S04]  /*2f80*/  LDL.LU.64 R156, [R1+0x180] ;  /* 0x00018000019c7983 */ /* 0x000ea80000300a00 */
[----:B-1----:R-:W2:Y:S04]  /*2f90*/  LDL.LU.64 R154, [R1+0x178] ;  /* 0x00017800019a7983 */ /* 0x002ea80000300a00 */
[----:B------:R-:W2:Y:S01]  /*2fa0*/  LDL.LU.64 R152, [R1+0x170] ;  /* 0x0001700001987983 */ /* 0x000ea20000300a00 */
[----:B------:R-:W-:Y:S01]  /*2fb0*/  UIADD3 UR16, UR4, 0x300, URZ ;  /* 0x0000030004107890 */ /* 0x000fe2000fffe03f */
[----:B------:R-:W-:Y:S01]  /*2fc0*/  UMOV UR17, 0x40000040 ;  /* 0x4000004000117882 */ /* 0x000fe20000000000 */
[----:B--2---:R-:W-:-:S07]  /*2fd0*/  WARPGROUP.ARRIVE ;  /* 0x00000000000079c5 */ /* 0x004fce0000000000 */
[----:B------:R-:W-:Y:S01]  /*2fe0*/  HGMMA.64x128x16.F32.BF16 R152, gdesc[UR16].tnspA.tnspB, R152, gsb0 ;  /* 0x61e00000109879f0 */ /* 0x000fe20008001898 */
[----:B------:R-:W-:Y:S01]  /*2ff0*/  UIADD3 UR16, UR4, 0x500, URZ ;  /* 0x0000050004107890 */ /* 0x000fe2000fffe03f */
[----:B------:R-:W-:Y:S01]  /*3000*/  UMOV UR17, 0x40000040 ;  /* 0x4000004000117882 */ /* 0x000fe20000000000 */
        /* <DEDUP_REMOVED lines=15> */
[----:B-1----:R-:W2:Y:S04]  /*3100*/  LDL.LU R188, [R1] ;  /* 0x0000000001bc7983 */ /* 0x002ea80000300800 */
[----:B------:R-:W2:Y:S04]  /*3110*/  LDL.LU R189, [R1+0x4] ;  /* 0x0000040001bd7983 */ /* 0x000ea80000300800 */
[----:B------:R-:W2:Y:S04]  /*3120*/  LDL.LU R190, [R1+0x8] ;  /* 0x0000080001be7983 */ /* 0x000ea80000300800 */
[----:B------:R-:W2:Y:S01]  /*3130*/  LDL.LU R191, [R1+0xc] ;  /* 0x00000c0001bf7983 */ /* 0x000ea20000300800 */
[----:B------:R-:W-:-:S06]  /*3140*/  WARPGROUP.ARRIVE ;  /* 0x00000000000079c5 */ /* 0x000fcc0000000000 */
[----:B------:R-:W-:Y:S01]  /*3150*/  HGMMA.64x128x16.F32.BF16 R88, gdesc[UR16].tnspA.tnspB, R88, gsb0 ;  /* 0x61e00000105879f0 */ /* 0x000fe20008001858 */
[----:B------:R-:W-:Y:S01]  /*3160*/  UIADD3 UR16, UR4, 0x700, URZ ;  /* 0x0000070004107890 */ /* 0x000fe2000fffe03f */
[----:B------:R-:W-:Y:S01]  /*3170*/  UMOV UR17, 0x40000040 ;  /* 0x4000004000117882 */ /* 0x000fe20000000000 */
[----:B------:R-:W-:Y:S01]  /*3180*/  IMAD.MOV.U32 R193, RZ, RZ, R251 ;  /* 0x000000ffffc17224 */ /* 0x000fe200078e00fb */
[----:B------:R-:W-:Y:S01]  /*3190*/  MOV R208, R236 ;  /* 0x000000ec00d07202 */ /* 0x000fe20000000f00 */
        /* <DEDUP_REMOVED lines=9> */
[----:B------:R-:W-:Y:S01]  /*3230*/  IMAD.MOV.U32 R203, RZ, RZ, R241 ;  /* 0x000000ffffcb7224 */ /* 0x000fe200078e00f1 */
[----:B------:R-:W-:-:S02]  /*3240*/  WARPGROUP.DEPBAR.LE gsb0, 0x0 ;  /* 0x00008000000079c5 */ /* 0x000fc40000010000 */
[----:B------:R-:W-:-:S06]  /*3250*/  WARPGROUP.ARRIVE ;  /* 0x00000000000079c5 */ /* 0x000fcc0000000000 */
[----:B------:R-:W-:Y:S01]  /*3260*/  HGMMA.64x128x16.F32.BF16 R24, gdesc[UR16].tnspA.tnspB, R24, gsb0 ;  /* 0x61e00000101879f0 */ /* 0x000fe20008001818 */
        /* <DEDUP_REMOVED lines=35> */
[----:B------:R-:W-:Y:S02]  /*34a0*/  UIADD3 UR16, UR4, 0x180, URZ ;  /* 0x0000018004107890 */ /* 0x000fe4000fffe03f */
[----:B------:R-:W-:Y:S01]  /*34b0*/  UIADD3 UR18, UR10, 0x180, URZ ;  /* 0x000001800a127890 */ /* 0x000fe2000fffe03f */
[----:B------:R-:W-:Y:S01]  /*34c0*/  UMOV UR17, 0x40000040 ;  /* 0x4000004000117882 */ /* 0x000fe20000000000 */
[----:B------:R-:W-:Y:S01]  /*34d0*/  UMOV UR19, 0x40000040 ;  /* 0x4000004000137882 */ /* 0x000fe20000000000 */
[----:B------:R-:W-:-:S02]  /*34e0*/  WARPGROUP.DEPBAR.LE gsb0, 0x0 ;  /* 0x00008000000079c5 */ /* 0x000fc40000010000 */
[----:B--2---:R-:W-:-:S06]  /*34f0*/  WARPGROUP.ARRIVE ;  /* 0x00000000000079c5 */ /* 0x004fcc0000000000 */
        /* <DEDUP_REMOVED lines=34> */
[----:B-1----:R-:W3:Y:S04]  /*3720*/  LDL.LU.64 R214, [R1+0x168] ;  /* 0x0001680001d67983 */ /* 0x002ee80000300a00 */
[----:B------:R-:W3:Y:S04]  /*3730*/  LDL.LU.64 R212, [R1+0x160] ;  /* 0x0001600001d47983 */ /* 0x000ee80000300a00 */
        /* <DEDUP_REMOVED lines=11> */
[----:B------:R-:W3:Y:S01]  /*37f0*/  LDL.LU.64 R188, [R1+0x100] ;  /* 0x0001000001bc7983 */ /* 0x000ee20000300a00 */
[----:B------:R-:W-:Y:S01]  /*3800*/  UIADD3 UR16, UR4, 0x380, URZ ;  /* 0x0000038004107890 */ /* 0x000fe2000fffe03f */
[----:B------:R-:W-:Y:S01]  /*3810*/  UMOV UR17, 0x40000040 ;  /* 0x4000004000117882 */ /* 0x000fe20000000000 */
[----:B---3--:R-:W-:-:S07]  /*3820*/  WARPGROUP.ARRIVE ;  /* 0x00000000000079c5 */ /* 0x008fce0000000000 */
[----:B------:R-:W-:Y:S01]  /*3830*/  HGMMA.64x128x16.F32.BF16 R152, gdesc[UR16].tnspA.tnspB, R152, gsb0 ;  /* 0x61e00000109879f0 */ /* 0x000fe20008001898 */
[----:B------:R-:W-:Y:S01]  /*3840*/  UIADD3 UR16, UR4, 0x580, URZ ;  /* 0x0000058004107890 */ /* 0x000fe2000fffe03f */
[----:B------:R-:W-:Y:S01]  /*3850*/  UMOV UR17, 0x40000040 ;  /* 0x4000004000117882 */ /* 0x000fe20000000000 */
[----:B------:R-:W-:Y:S02]  /*3860*/  WARPGROUP.DEPBAR.LE gsb0, 0x0 ;  /* 0x00008000000079c5 */ /* 0x000fe40000010000 */
[----:B------:R-:W-:-:S07]  /*3870*/  WARPGROUP.ARRIVE ;  /* 0x00000000000079c5 */ /* 0x000fce0000000000 */
[----:B------:R-:W-:Y:S01]  /*3880*/  HGMMA.64x128x16.F32.BF16 R88, gdesc[UR16].tnspA.tnspB, R88, gsb0 ;  /* 0x61e00000105879f0 */ /* 0x000fe20008001858 */
[----:B------:R-:W-:Y:S01]  /*3890*/  UIADD3 UR16, UR4, 0x780, URZ ;  /* 0x0000078004107890 */ /* 0x000fe2000fffe03f */
[----:B------:R-:W-:Y:S02]  /*38a0*/  UMOV UR17, 0x40000040 ;  /* 0x4000004000117882 */ /* 0x000fe40000000000 */
[----:B------:R-:W-:Y:S01]  /*38b0*/  UMOV UR4, 0x1 ;  /* 0x0000000100047882 */ /* 0x000fe20000000000 */
[----:B------:R-:W-:Y:S02]  /*38c0*/  WARPGROUP.DEPBAR.LE gsb0, 0x0 ;  /* 0x00008000000079c5 */ /* 0x000fe40000010000 */
[----:B------:R-:W-:-:S06]  /*38d0*/  WARPGROUP.ARRIVE ;  /* 0x00000000000079c5 */ /* 0x000fcc0000000000 */
[----:B--2---:R-:W-:Y:S03]  /*38e0*/  HGMMA.64x128x16.F32.BF16 R24, gdesc[UR16].tnspA.tnspB, R24, gsb0 ;  /* 0x61e00000101879f0 */ /* 0x004fe60008001818 */
[----:B------:R-:W-:Y:S02]  /*38f0*/  WARPGROUP.DEPBAR.LE gsb0, 0x0 ;  /* 0x00008000000079c5 */ /* 0x000fe40000010000 */
.L_x_10:
[----:B------:R-:W-:-:S04]  /*3900*/  UISETP.LT.AND UP0, UPT, UR5, 0x1, UPT ;  /* 0x000000010500788c */ /* 0x000fc8000bf01270 */
[----:B------:R-:W-:-:S04]  /*3910*/  USEL UR9, UR5, 0x1, UP0 ;  /* 0x0000000105097887 */ /* 0x000fc80008000000 */
[----:B------:R-:W-:-:S04]  /*3920*/  UIADD3 UR9, -UR9, UR5, URZ ;  /* 0x0000000509097290 */ /* 0x000fc8000fffe13f */
[----:B------:R-:W-:-:S06]  /*3930*/  UISETP.GE.AND UP0, UPT, UR9, 0x1, UPT ;  /* 0x000000010900788c */ /* 0x000fcc000bf06270 */
[----:B------:R-:W-:-:S13]  /*3940*/  PLOP3.LUT P0, PT, PT, PT, UP0, 0x80, 0x0 ;  /* 0x000000000000781c */ /* 0x000fda0003f0f008 */
[----:B------:R-:W-:Y:S05]  /*3950*/  @!P0 BRA `(.L_x_13) ;  /* 0x0000002800948947 */ /* 0x000fea0003800000 */
[----:B------:R-:W-:Y:S01]  /*3960*/  IMAD.MOV.U32 R3, RZ, RZ, RZ ;  /* 0x000000ffff037224 */ /* 0x000fe200078e00ff */
[----:B------:R-:W-:Y:S02]  /*3970*/  ULOP3.LUT UR10, UR6, 0x1, URZ, 0xfc, !UPT ;  /* 0x00000001060a7892 */ /* 0x000fe4000f8efc3f */
[----:B------:R-:W-:Y:S01]  /*3980*/  UISETP.NE.U32.AND UP0, UPT, UR4, URZ, UPT ;  /* 0x0000003f0400728c */ /* 0x000fe2000bf05070 */
[----:B------:R-:W-:Y:S01]  /*3990*/  UMOV UR11, UR9 ;  /* 0x00000009000b7c82 */ /* 0x000fe20008000000 */
[----:B------:R-:W-:-:S09]  /*39a0*/  UMOV UR5, URZ ;  /* 0x0000003f00057c82 */ /* 0x000fd20008000000 */
.L_x_18:
[----:B------:R-:W-:-:S06]  /*39b0*/  UISETP.NE.AND UP1, UPT, UR10, 0x3, UPT ;  /* 0x000000030a00788c */ /* 0x000fcc000bf25270 */
[----:B------:R-:W-:-:S13]  /*39c0*/  PLOP3.LUT P1, PT, PT, PT, UP1, 0x80, 0x0 ;  /* 0x000000000000781c */ /* 0x000fda0003f2f018 */
[----:B------:R-:W-:Y:S05]  /*39d0*/  @!P1 BRA `(.L_x_14) ;  /* 0x0000000000049947 */ /* 0x000fea0003800000 */
[----:B------:R-:W-:Y:S01]  /*39e0*/  BPT.TRAP 0x1 ;  /* 0x000000040000795c */ /* 0x000fe20000300000 */
.L_x_14:
[----:B------:R-:W1:Y:S01]  /*39f0*/  S2UR UR16, SR_CgaCtaId ;  /* 0x00000000001079c3 */ /* 0x000e620000008800 */
[----:B------:R-:W-:Y:S01]  /*3a00*/  UMOV UR12, 0x400 ;  /* 0x00000400000c7882 */ /* 0x000fe20000000000 */
[----:B------:R-:W-:Y:S01]  /*3a10*/  SHF.L.U32 R2, R3, 0x1f, RZ ;  /* 0x0000001f03027819 */ /* 0x000fe200000006ff */
[----:B-1----:R-:W-:-:S04]  /*3a20*/  ULEA UR12, UR16, UR12, 0x18 ;  /* 0x0000000c100c7291 */ /* 0x002fc8000f8ec03f */
[----:B------:R-:W-:-:S12]  /*3a30*/  ULEA UR16, UR4, UR12, 0x3 ;  /* 0x0000000c04107291 */ /* 0x000fd8000f8e183f */
.L_x_15:
[----:B-1----:R-:W-:-:S04]  /*3a40*/  IMAD.U32 R0, RZ, RZ, UR16 ;  /* 0x00000010ff007e24 */ /* 0x002fc8000f8e00ff */
[----:B------:R1:W2:Y:S03]  /*3a50*/  SYNCS.PHASECHK.TRANS64.TRYWAIT P0, [R0+URZ+0x30000], R2 ;  /* 0x03000002000075a7 */ /* 0x0002a6000800017f */
[----:B--2---:R-:W-:Y:S05]  /*3a60*/  @!P0 NANOSLEEP.SYNCS 0x989680 ;  /* 0x009896800000895d */ /* 0x004fea0003900000 */
[----:B------:R-:W2:Y:S02]  /*3a70*/  @!P0 SYNCS.PHASECHK.TRANS64 P0, [R0+URZ+0x30000], R2 ;  /* 0x03000002000085a7 */ /* 0x000ea4000800007f */
[----:B--2---:R-:W-:Y:S05]  /*3a80*/  @!P0 BRA `(.L_x_15) ;  /* 0xfffffffc00ec8947 */ /* 0x004fea000383ffff */
        /* <DEDUP_REMOVED lines=32> */
[----:B--2---:R-:W2:Y:S04]  /*3c90*/  LDL.LU.64 R24, [R1] ;  /* 0x0000000001187983 */ /* 0x004ea80000300a00 */
        /* <DEDUP_REMOVED lines=33> */
[----:B------:R-:W-:-:S02]  /*3eb0*/  UMOV UR23, 0x40000040 ;  /* 0x4000004000177882 */ /* 0x000fc40000000000 */
[----:B------:R-:W-:Y:S01]  /*3ec0*/  USHF.R.U32.HI UR17, URZ, 0x4, UR16 ;  /* 0x000000043f117899 */ /* 0x000fe20008011610 */
[----:B------:R3:W-:Y:S01]  /*3ed0*/  STL [R1+0x170], R3 ;  /* 0x0001700301007387 */ /* 0x0007e20000100800 */
[----:B------:R-:W-:Y:S02]  /*3ee0*/  USHF.R.U32.HI UR16, URZ, 0x4, UR12 ;  /* 0x000000043f107899 */ /* 0x000fe4000801160c */
[----:B------:R-:W-:Y:S02]  /*3ef0*/  ULOP3.LUT UR17, UR17, 0x3fff, URZ, 0xc0, !UPT ;  /* 0x00003fff11117892 */ /* 0x000fe4000f8ec03f */
[----:B------:R-:W-:Y:S02]  /*3f00*/  ULOP3.LUT UR16, UR16, 0x3fff, URZ, 0xc0, !UPT ;  /* 0x00003fff10107892 */ /* 0x000fe4000f8ec03f */
[----:B------:R-:W-:Y:S02]  /*3f10*/  ULOP3.LUT UR17, UR17, 0x2000000, URZ, 0xfc, !UPT ;  /* 0x0200000011117892 */ /* 0x000fe4000f8efc3f */
[----:B------:R-:W-:-:S02]  /*3f20*/  ULEA UR18, UR4, UR16, 0xb ;  /* 0x0000001004127291 */ /* 0x000fc4000f8e583f */
[----:B------:R-:W-:-:S05]  /*3f30*/  ULEA UR16, UR4, UR17, 0xa ;  /* 0x0000001104107291 */ /* 0x000fca000f8e503f */
[----:B------:R-:W-:Y:S02]  /*3f40*/  UMOV UR20, UR18 ;  /* 0x0000001200147c82 */ /* 0x000fe40008000000 */
[----:B------:R-:W-:Y:S01]  /*3f50*/  UMOV UR22, UR16 ;  /* 0x0000001000167c82 */ /* 0x000fe20008000000 */
[----:B--2---:R-:W-:-:S06]  /*3f60*/  WARPGROUP.ARRIVE ;  /* 0x00000000000079c5 */ /* 0x004fcc0000000000 */
[----:B------:R-:W-:Y:S01]  /*3f70*/  HGMMA.64x128x16.F32.BF16 R24, gdesc[UR20].tnspA.tnspB, R24, UP0, gsb0 ;  /* 0x61e00000141879f0 */ /* 0x000fe2000b801818 */
[----:B------:R-:W-:Y:S01]  /*3f80*/  UIADD3 UR20, UR18, 0x200, URZ ;  /* 0x0000020012147890 */ /* 0x000fe2000fffe03f */
[----:B------:R-:W-:Y:S01]  /*3f90*/  UMOV UR21, 0x40000040 ;  /* 0x4000004000157882 */ /* 0x000fe20000000000 */
[----:B------:R-:W-:Y:S02]  /*3fa0*/  WARPGROUP.DEPBAR.LE gsb0, 0x0 ;  /* 0x00008000000079c5 */ /* 0x000fe40000010000 */
[----:B------:R-:W-:Y:S01]  /*3fb0*/  STL.64 [R1], R24 ;  /* 0x0000001801007387 */ /* 0x000fe20000100a00 */
[----:B-1----:R-:W-:Y:S01]  /*3fc0*/  IMAD.MOV.U32 R2, RZ, RZ, R86 ;  /* 0x000000ffff027224 */ /* 0x002fe200078e0056 */
[----:B------:R-:W-:Y:S01]  /*3fd0*/  WARPGROUP.ARRIVE ;  /* 0x00000000000079c5 */ /* 0x000fe20000000000 */
[----:B------:R-:W-:Y:S01]  /*3fe0*/  IMAD.MOV.U32 R0, RZ, RZ, R87 ;  /* 0x000000ffff007224 */ /* 0x000fe200078e0057 */
[----:B------:R1:W-:Y:S01]  /*3ff0*/  STL.64 [R1+0x8], R26 ;  /* 0x0000081a01007387 */ /* 0x0003e20000100a00 */
[----:B------:R-:W-:Y:S01]  /*4000*/  IMAD.MOV.U32 R4, RZ, RZ, R84 ;  /* 0x000000ffff047224 */ /* 0x000fe200078e0054 */
[----:B------:R-:W-:Y:S01]  /*4010*/  MOV R233, R47 ;  /* 0x0000002f00e97202 */ /* 0x000fe20000000f00 */
[----:B---3--:R-:W-:Y:S01]  /*4020*/  IMAD.MOV.U32 R3, RZ, RZ, R85 ;  /* 0x000000ffff037224 */ /* 0x008fe200078e0055 */
[----:B------:R-:W2:Y:S01]  /*4030*/  LDL.LU.64 R86, [R1+0x3e0] ;  /* 0x0003e00001567983 */ /* 0x000ea20000300a00 */
[----:B------:R-:W-:Y:S01]  /*4040*/  IMAD.MOV.U32 R6, RZ, RZ, R82 ;  /* 0x000000ffff067224 */ /* 0x000fe200078e0052 */
[----:B------:R-:W-:Y:S01]  /*4050*/  HGMMA.64x128x16.F32.BF16 R152, gdesc[UR20].tnspA.tnspB, R152, UP0, gsb0 ;  /* 0x61e00000149879f0 */ /* 0x000fe2000b801898 */
        /* <DEDUP_REMOVED lines=80> */
[----:B------:R-:W-:-:S03]  /*4560*/  IMAD.MOV.U32 R251, RZ, RZ, R29 ;  /* 0x000000fffffb7224 */ /* 0x000fc600078e001d */
[----:B------:R-:W2:Y:S04]  /*4570*/  LDL.LU.64 R30, [R1+0x300] ;  /* 0x00030000011e7983 */ /* 0x000ea80000300a00 */
[----:B------:R-:W2:Y:S04]  /*4580*/  LDL.LU.64 R28, [R1+0x2f8] ;  /* 0x0002f800011c7983 */ /* 0x000ea80000300a00 */
[----:B-1----:R-:W2:Y:S04]  /*4590*/  LDL.LU.64 R26, [R1+0x2f0] ;  /* 0x0002f000011a7983 */ /* 0x002ea80000300a00 */
[----:B------:R-:W2:Y:S01]  /*45a0*/  LDL.LU.64 R24, [R1+0x2e8] ;  /* 0x0002e80001187983 */ /* 0x000ea20000300a00 */
[----:B------:R-:W-:-:S03]  /*45b0*/  WARPGROUP.DEPBAR.LE gsb0, 0x0 ;  /* 0x00008000000079c5 */ /* 0x000fc60000010000 */
        /* <DEDUP_REMOVED lines=14> */
[----:B-1----:R-:W3:Y:S04]  /*46a0*/  LDL.LU R188, [R1] ;  /* 0x0000000001bc7983 */ /* 0x002ee80000300800 */
[----:B------:R-:W3:Y:S04]  /*46b0*/  LDL.LU R189, [R1+0x4] ;  /* 0x0000040001bd7983 */ /* 0x000ee80000300800 */
[----:B------:R-:W3:Y:S04]  /*46c0*/  LDL.LU R190, [R1+0x8] ;  /* 0x0000080001be7983 */ /* 0x000ee80000300800 */
[----:B------:R-:W3:Y:S01]  /*46d0*/  LDL.LU R191, [R1+0xc] ;  /* 0x00000c0001bf7983 */ /* 0x000ee20000300800 */
[----:B------:R-:W-:Y:S01]  /*46e0*/  UIADD3 UR20, UR18, 0x400, URZ ;  /* 0x0000040012147890 */ /* 0x000fe2000fffe03f */
[----:B------:R-:W-:Y:S01]  /*46f0*/  WARPGROUP.ARRIVE ;  /* 0x00000000000079c5 */ /* 0x000fe20000000000 */
[----:B------:R-:W-:-:S07]  /*4700*/  UMOV UR21, 0x40000040 ;  /* 0x4000004000157882 */ /* 0x000fce0000000000 */
[----:B------:R-:W-:Y:S01]  /*4710*/  HGMMA.64x128x16.F32.BF16 R88, gdesc[UR20].tnspA.tnspB, R88, UP0, gsb0 ;  /* 0x61e00000145879f0 */ /* 0x000fe2000b801858 */
        /* <DEDUP_REMOVED lines=15> */
[----:B--2---:R-:W-:-:S06]  /*4810*/  WARPGROUP.ARRIVE ;  /* 0x00000000000079c5 */ /* 0x004fcc0000000000 */
[----:B------:R-:W-:Y:S01]  /*4820*/  HGMMA.64x128x16.F32.BF16 R24, gdesc[UR20].tnspA.tnspB, R24, UP0, gsb0 ;  /* 0x61e00000141879f0 */ /* 0x000fe2000b801818 */
        /* <DEDUP_REMOVED lines=40> */
[----:B---3--:R-:W-:-:S06]  /*4ab0*/  WARPGROUP.ARRIVE ;  /* 0x00000000000079c5 */ /* 0x008fcc0000000000 */
        /* <DEDUP_REMOVED lines=135> */
[----:B------:R-:W-:Y:S02]  /*5330*/  IMAD.MOV.U32 R2, RZ, RZ, R214 ;  /* 0x000000ffff027224 */ /* 0x000fe400078e00d6 */
        /* <DEDUP_REMOVED lines=59> */
[----:B------:R-:W-:Y:S01]  /*56f0*/  IMAD.MOV.U32 R235, RZ, RZ, R174 ;  /* 0x000000ffffeb7224 */ /* 0x000fe200078e00ae */
[----:B------:R-:W-:Y:S01]  /*5700*/  MOV R237, R172 ;  /* 0x000000ac00ed7202 */ /* 0x000fe20000000f00 */
        /* <DEDUP_REMOVED lines=99> */
[----:B------:R-:W-:Y:S01]  /*5d40*/  UIADD3 UR20, UR18, 0x180, URZ ;  /* 0x0000018012147890 */ /* 0x000fe2000fffe03f */
[----:B------:R-:W-:Y:S01]  /*5d50*/  IMAD.MOV.U32 R230, RZ, RZ, R23 ;  /* 0x000000ffffe67224 */ /* 0x000fe200078e0017 */
[----:B------:R-:W-:Y:S01]  /*5d60*/  UIADD3 UR22, UR16, 0x180, URZ ;  /* 0x0000018010167890 */ /* 0x000fe2000fffe03f */
[----:B------:R-:W-:Y:S01]  /*5d70*/  IMAD.MOV.U32 R231, RZ, RZ, R22 ;  /* 0x000000ffffe77224 */ /* 0x000fe200078e0016 */
[----:B------:R-:W-:Y:S01]  /*5d80*/  UMOV UR21, 0x40000040 ;  /* 0x4000004000157882 */ /* 0x000fe20000000000 */
[----:B------:R-:W-:Y:S01]  /*5d90*/  IMAD.MOV.U32 R232, RZ, RZ, R21 ;  /* 0x000000ffffe87224 */ /* 0x000fe200078e0015 */
[----:B------:R-:W-:Y:S01]  /*5da0*/  UMOV UR23, 0x40000040 ;  /* 0x4000004000177882 */ /* 0x000fe20000000000 */
[----:B------:R-:W-:Y:S01]  /*5db0*/  IMAD.MOV.U32 R233, RZ, RZ, R20 ;  /* 0x000000ffffe97224 */ /* 0x000fe200078e0014 */
[----:B------:R1:W5:Y:S01]  /*5dc0*/  LDL.LU R3, [R1+0x170] ;  /* 0x0001700001037983 */ /* 0x0003620000300800 */
[----:B------:R-:W-:-:S02]  /*5dd0*/  IMAD.MOV.U32 R234, RZ, RZ, R19 ;  /* 0x000000ffffea7224 */ /* 0x000fc400078e0013 */
[----:B------:R-:W-:Y:S02]  /*5de0*/  IMAD.MOV.U32 R235, RZ, RZ, R18 ;  /* 0x000000ffffeb7224 */ /* 0x000fe400078e0012 */
[----:B------:R-:W-:Y:S02]  /*5df0*/  IMAD.MOV.U32 R236, RZ, RZ, R17 ;  /* 0x000000ffffec7224 */ /* 0x000fe400078e0011 */
[----:B------:R-:W-:Y:S02]  /*5e00*/  IMAD.MOV.U32 R237, RZ, RZ, R16 ;  /* 0x000000ffffed7224 */ /* 0x000fe400078e0010 */
[----:B------:R-:W-:Y:S02]  /*5e10*/  IMAD.MOV.U32 R238, RZ, RZ, R15 ;  /* 0x000000ffffee7224 */ /* 0x000fe400078e000f */
[----:B------:R-:W-:Y:S01]  /*5e20*/  IMAD.MOV.U32 R239, RZ, RZ, R14 ;  /* 0x000000ffffef7224 */ /* 0x000fe200078e000e */
[----:B------:R-:W-:-:S05]  /*5e30*/  WARPGROUP.DEPBAR.LE gsb0, 0x0 ;  /* 0x00008000000079c5 */ /* 0x000fca0000010000 */
        /* <DEDUP_REMOVED lines=35> */
[----:B--2---:R-:W2:Y:S04]  /*6070*/  LDL.LU.64 R214, [R1+0x168] ;  /* 0x0001680001d67983 */ /* 0x004ea80000300a00 */
        /* <DEDUP_REMOVED lines=20> */
[----:B------:R-:W-:-:S07]  /*61c0*/  WARPGROUP.ARRIVE ;  /* 0x00000000000079c5 */ /* 0x000fce0000000000 */
[----:B------:R-:W-:Y:S01]  /*61d0*/  HGMMA.64x128x16.F32.BF16 R88, gdesc[UR20].tnspA.tnspB, R88, gsb0 ;  /* 0x61e00000145879f0 */ /* 0x000fe20008001858 */
[----:B------:R-:W-:Y:S01]  /*61e0*/  UIADD3 UR20, UR18, 0x780, URZ ;  /* 0x0000078012147890 */ /* 0x000fe2000fffe03f */
[----:B------:R-:W-:Y:S01]  /*61f0*/  UMOV UR21, 0x40000040 ;  /* 0x4000004000157882 */ /* 0x000fe20000000000 */
[----:B------:R-:W-:Y:S02]  /*6200*/  WARPGROUP.DEPBAR.LE gsb0, 0x0 ;  /* 0x00008000000079c5 */ /* 0x000fe40000010000 */
[----:B------:R-:W-:-:S07]  /*6210*/  WARPGROUP.ARRIVE ;  /* 0x00000000000079c5 */ /* 0x000fce0000000000 */
[----:B------:R-:W-:Y:S03]  /*6220*/  HGMMA.64x128x16.F32.BF16 R24, gdesc[UR20].tnspA.tnspB, R24, gsb0 ;  /* 0x61e00000141879f0 */ /* 0x000fe60008001818 */
[----:B------:R-:W-:Y:S02]  /*6230*/  WARPGROUP.DEPBAR.LE gsb0, 0x0 ;  /* 0x00008000000079c5 */ /* 0x000fe40000010000 */
[----:B-1----:R-:W-:Y:S05]  /*6240*/  @!P1 BRA `(.L_x_16) ;  /* 0x0000000000049947 */ /* 0x002fea0003800000 */
[----:B------:R-:W-:Y:S01]  /*6250*/  BPT.TRAP 0x1 ;  /* 0x000000040000795c */ /* 0x000fe20000300000 */
.L_x_16:
[----:B------:R-:W-:Y:S02]  /*6260*/  UISETP.GT.U32.AND UP0, UPT, UR6, 0x1, UPT ;  /* 0x000000010600788c */ /* 0x000fe4000bf04070 */
[----:B------:R-:W-:-:S04]  /*6270*/  ULEA UR12, UR5, UR12, 0x3 ;  /* 0x0000000c050c7291 */ /* 0x000fc8000f8e183f */
[----:B------:R-:W-:Y:S01]  /*6280*/  UIADD3 UR12, UR12, 0x30020, URZ ;  /* 0x000300200c0c7890 */ /* 0x000fe2000fffe03f */
[----:B------:R-:W-:-:S03]  /*6290*/  PLOP3.LUT P0, PT, PT, PT, UP0, 0x80, 0x0 ;  /* 0x000000000000781c */ /* 0x000fc60003f0f008 */
[----:B------:R-:W-:-:S09]  /*62a0*/  UPRMT UR12, URZ, 0x654, UR12 ;  /* 0x000006543f0c7896 */ /* 0x000fd2000800000c */
[----:B------:R-:W-:Y:S01]  /*62b0*/  SYNCS.ARRIVE.TRANS64.RED.A1T0 RZ, [UR12], RZ ;  /* 0x000000ffffff79a7 */ /* 0x000fe2000810040c */
[----:B------:R-:W-:Y:S05]  /*62c0*/  @P0 BRA `(.L_x_17) ;  /* 0x0000000000040947 */ /* 0x000fea0003800000 */
[----:B------:R-:W-:Y:S01]  /*62d0*/  BPT.TRAP 0x1 ;  /* 0x000000040000795c */ /* 0x000fe20000300000 */
.L_x_17:
[----:B------:R-:W-:Y:S02]  /*62e0*/  UISETP.GT.AND UP2, UPT, UR11, 0x1, UPT ;  /* 0x000000010b00788c */ /* 0x000fe4000bf44270 */
[----:B------:R-:W-:Y:S02]  /*62f0*/  UIADD3 UR4, UR4, 0x1, URZ ;  /* 0x0000000104047890 */ /* 0x000fe4000fffe03f */
[----:B------:R-:W-:Y:S02]  /*6300*/  UIADD3 UR5, UR5, 0x1, URZ ;  /* 0x0000000105057890 */ /* 0x000fe4000fffe03f */
[----:B------:R-:W-:Y:S01]  /*6310*/  PLOP3.LUT P0, PT, PT, PT, UP2, 0x80, 0x0 ;  /* 0x000000000000781c */ /* 0x000fe20003f0f028 */
[----:B------:R-:W-:Y:S02]  /*6320*/  UISETP.NE.AND UP0, UPT, UR4, 0x4, UPT ;  /* 0x000000040400788c */ /* 0x000fe4000bf05270 */
[----:B------:R-:W-:Y:S02]  /*6330*/  UISETP.NE.AND UP1, UPT, UR5, 0x4, UPT ;  /* 0x000000040500788c */ /* 0x000fe4000bf25270 */
[----:B------:R-:W-:-:S02]  /*6340*/  USEL UR12, URZ, 0x1, UP0 ;  /* 0x000000013f0c7887 */ /* 0x000fc40008000000 */
[----:B------:R-:W-:Y:S02]  /*6350*/  USEL UR4, UR4, URZ, UP0 ;  /* 0x0000003f04047287 */ /* 0x000fe40008000000 */
[----:B------:R-:W-:Y:S02]  /*6360*/  UIADD3 UR11, UR11, -0x1, URZ ;  /* 0xffffffff0b0b7890 */ /* 0x000fe4000fffe03f */
[----:B------:R-:W-:Y:S01]  /*6370*/  USEL UR5, UR5, URZ, UP1 ;  /* 0x0000003f05057287 */ /* 0x000fe20008800000 */
[----:B-----5:R-:W-:Y:S01]  /*6380*/  LOP3.LUT R3, R3, UR12, RZ, 0x3c, !PT ;  /* 0x0000000c03037c12 */ /* 0x020fe2000f8e3cff */
[----:B------:R-:W-:Y:S01]  /*6390*/  UPLOP3.LUT UP0, UPT, UPT, UPT, UPT, 0x80, 0x0 ;  /* 0x000000000000789c */ /* 0x000fe20003f0f070 */
[----:B------:R-:W-:Y:S10]  /*63a0*/  @P0 BRA `(.L_x_18) ;  /* 0xffffffd400800947 */ /* 0x000ff4000383ffff */
.L_x_13:
[----:B------:R-:W1:Y:S02]  /*63b0*/  LDC R0, c[0x0][0x290] ;  /* 0x0000a400ff007b82 */ /* 0x000e640000000800 */
[----:B-1----:R-:W-:-:S13]  /*63c0*/  ISETP.GE.AND P0, PT, R0, 0x1, PT ;  /* 0x000000010000780c */ /* 0x002fda0003f06270 */
[----:B------:R-:W-:Y:S05]  /*63d0*/  @!P0 BRA `(.L_x_19) ;  /* 0x0000000000448947 */ /* 0x000fea0003800000 */
[----:B------:R-:W-:-:S04]  /*63e0*/  ULOP3.LUT UR4, UR6, 0x1, URZ, 0xfc, !UPT ;  /* 0x0000000106047892 */ /* 0x000fc8000f8efc3f */
[----:B------:R-:W-:-:S06]  /*63f0*/  UISETP.NE.AND UP0, UPT, UR4, 0x3, UPT ;  /* 0x000000030400788c */ /* 0x000fcc000bf05270 */
[----:B------:R-:W-:-:S13]  /*6400*/  PLOP3.LUT P0, PT, PT, PT, UP0, 0x80, 0x0 ;  /* 0x000000000000781c */ /* 0x000fda0003f0f008 */
[----:B------:R-:W-:Y:S05]  /*6410*/  @!P0 BRA `(.L_x_20) ;  /* 0x0000000000048947 */ /* 0x000fea0003800000 */
[----:B------:R-:W-:Y:S01]  /*6420*/  BPT.TRAP 0x1 ;  /* 0x000000040000795c */ /* 0x000fe20000300000 */
.L_x_20:
[----:B------:R-:W1:Y:S01]  /*6430*/  S2UR UR10, SR_CgaCtaId ;  /* 0x00000000000a79c3 */ /* 0x000e620000008800 */
[----:B------:R-:W-:Y:S01]  /*6440*/  USHF.L.U32 UR4, UR9, 0x3, URZ ;  /* 0x0000000309047899 */ /* 0x000fe2000800063f */
[----:B------:R-:W-:Y:S01]  /*6450*/  UMOV UR5, 0x400 ;  /* 0x0000040000057882 */ /* 0x000fe20000000000 */
[----:B------:R-:W-:Y:S02]  /*6460*/  UISETP.GT.U32.AND UP0, UPT, UR6, 0x1, UPT ;  /* 0x000000010600788c */ /* 0x000fe4000bf04070 */
[----:B------:R-:W-:-:S04]  /*6470*/  ULOP3.LUT UR4, UR4, 0x18, URZ, 0xc0, !UPT ;  /* 0x0000001804047892 */ /* 0x000fc8000f8ec03f */
[----:B------:R-:W-:Y:S01]  /*6480*/  PLOP3.LUT P0, PT, PT, PT, UP0, 0x80, 0x0 ;  /* 0x000000000000781c */ /* 0x000fe20003f0f008 */
[----:B-1----:R-:W-:-:S04]  /*6490*/  ULEA UR5, UR10, UR5, 0x18 ;  /* 0x000000050a057291 */ /* 0x002fc8000f8ec03f */
[----:B------:R-:W-:-:S04]  /*64a0*/  UIADD3 UR4, UR5, 0x30020, UR4 ;  /* 0x0003002005047890 */ /* 0x000fc8000fffe004 */
[----:B------:R-:W-:-:S09]  /*64b0*/  UPRMT UR4, URZ, 0x654, UR4 ;  /* 0x000006543f047896 */ /* 0x000fd20008000004 */
[----:B------:R-:W-:Y:S01]  /*64c0*/  SYNCS.ARRIVE.TRANS64.RED.A1T0 RZ, [UR4], RZ ;  /* 0x000000ffffff79a7 */ /* 0x000fe20008100404 */
[----:B------:R-:W-:Y:S05]  /*64d0*/  @P0 BRA `(.L_x_19) ;  /* 0x0000000000040947 */ /* 0x000fea0003800000 */
[----:B------:R-:W-:Y:S01]  /*64e0*/  BPT.TRAP 0x1 ;  /* 0x000000040000795c */ /* 0x000fe20000300000 */
.L_x_19:
[----:B------:R-:W1:Y:S01]  /*64f0*/  S2R R2, SR_TID.X ;  /* 0x0000000000027919 */ /* 0x000e620000002100 */
[----:B------:R-:W-:Y:S01]  /*6500*/  USHF.L.U32 UR17, UR14, 0x7, URZ ;  /* 0x000000070e117899 */ /* 0x000fe2000800063f */
[----:B------:R-:W-:Y:S01]  /*6510*/  ULDC.64 UR18, c[0x0][0x5d0] ;  /* 0x0001740000127ab9 */ /* 0x000fe20000000a00 */
[----:B------:R-:W2:Y:S02]  /*6520*/  S2R R7, SR_CTAID.X ;  /* 0x0000000000077919 */ /* 0x000ea40000002500 */
[----:B------:R-:W-:Y:S02]  /*6530*/  USHF.R.S32.HI UR20, URZ, 0x1f, UR17 ;  /* 0x0000001f3f147899 */ /* 0x000fe40008011411 */
[----:B------:R-:W-:Y:S01]  /*6540*/  USHF.R.S32.HI UR16, URZ, 0x1f, UR7 ;  /* 0x0000001f3f107899 */ /* 0x000fe20008011407 */
[----:B------:R-:W-:Y:S01]  /*6550*/  ULDC.64 UR4, c[0x0][0x5e0] ;  /* 0x0001780000047ab9 */ /* 0x000fe20000000a00 */
[----:B------:R-:W-:Y:S01]  /*6560*/  USHF.R.S32.HI UR12, URZ, 0x1f, UR15 ;  /* 0x0000001f3f0c7899 */ /* 0x000fe2000801140f */
[----:B-1----:R-:W-:-:S04]  /*6570*/  SHF.R.S32.HI R0, RZ, 0x1f, R2 ;  /* 0x0000001fff007819 */ /* 0x002fc80000011402 */
[----:B------:R-:W-:-:S04]  /*6580*/  LEA.HI R0, R0, R2, RZ, 0x7 ;  /* 0x0000000200007211 */ /* 0x000fc800078f38ff */
[----:B------:R-:W-:-:S05]  /*6590*/  LOP3.LUT R0, R0, 0xffffff80, RZ, 0xc0, !PT ;  /* 0xffffff8000007812 */ /* 0x000fca00078ec0ff */
[----:B------:R-:W-:-:S05]  /*65a0*/  IMAD.IADD R0, R2, 0x1, -R0 ;  /* 0x0000000102007824 */ /* 0x000fca00078e0a00 */
[----:B------:R-:W-:-:S04]  /*65b0*/  SHF.R.S32.HI R6, RZ, 0x1f, R0 ;  /* 0x0000001fff067819 */ /* 0x000fc80000011400 */
[CC--:B------:R-:W-:Y:S02]  /*65c0*/  LEA.HI R2, R6.reuse, R0.reuse, RZ, 0x2 ;  /* 0x0000000006027211 */ /* 0x0c0fe400078f10ff */
[----:B------:R-:W-:Y:S02]  /*65d0*/  LEA.HI R6, R6, R0, RZ, 0x5 ;  /* 0x0000000006067211 */ /* 0x000fe400078f28ff */
[--C-:B------:R-:W-:Y:S02]  /*65e0*/  SHF.R.S32.HI R3, RZ, 0x2, R2.reuse ;  /* 0x00000002ff037819 */ /* 0x100fe40000011402 */
[----:B------:R-:W-:Y:S02]  /*65f0*/  SHF.R.S32.HI R4, RZ, 0x1f, R2 ;  /* 0x0000001fff047819 */ /* 0x000fe40000011402 */
[----:B------:R-:W-:Y:S02]  /*6600*/  LOP3.LUT R12, R2, 0xfffffffc, RZ, 0xc0, !PT ;  /* 0xfffffffc020c7812 */ /* 0x000fe400078ec0ff */
[----:B------:R-:W-:-:S03]  /*6610*/  LEA.HI R4, R4, R3, RZ, 0x3 ;  /* 0x0000000304047211 */ /* 0x000fc600078f18ff */
[----:B------:R-:W-:Y:S01]  /*6620*/  IMAD.IADD R12, R0, 0x1, -R12 ;  /* 0x00000001000c7824 */ /* 0x000fe200078e0a0c */
[----:B------:R-:W-:Y:S02]  /*6630*/  LOP3.LUT R2, R4, 0xfffffff8, RZ, 0xc0, !PT ;  /* 0xfffffff804027812 */ /* 0x000fe400078ec0ff */
[----:B------:R-:W1:Y:S01]  /*6640*/  LDC.64 R4, c[0x0][0x280] ;  /* 0x0000a000ff047b82 */ /* 0x000e620000000a00 */
[----:B------:R-:W-:Y:S02]  /*6650*/  SHF.R.S32.HI R0, RZ, 0x5, R6 ;  /* 0x00000005ff007819 */ /* 0x000fe40000011406 */
[----:B------:R-:W-:-:S05]  /*6660*/  IMAD.IADD R2, R3, 0x1, -R2 ;  /* 0x0000000103027824 */ /* 0x000fca00078e0a02 */
[----:B------:R-:W-:-:S03]  /*6670*/  SHF.R.S32.HI R3, RZ, 0x1f, R2 ;  /* 0x0000001fff037819 */ /* 0x000fc60000011402 */
[----:B------:R-:W-:-:S04]  /*6680*/  IMAD.WIDE R14, R0, 0x10, R2 ;  /* 0x00000010000e7825 */ /* 0x000fc800078e0202 */
[C---:B--2---:R-:W-:Y:S02]  /*6690*/  IMAD.SHL.U32 R3, R7.reuse, 0x100, RZ ;  /* 0x0000010007037824 */ /* 0x044fe400078e00ff */
[----:B------:R-:W-:-:S04]  /*66a0*/  IMAD.WIDE R14, R7, 0x100, R14 ;  /* 0x00000100070e7825 */ /* 0x000fc800078e020e */
[----:B------:R-:W-:Y:S01]  /*66b0*/  IMAD R0, R0, -0x10, -R3 ;  /* 0xfffffff000007824 */ /* 0x000fe200078e0a03 */
[----:B-1----:R-:W-:Y:S01]  /*66c0*/  ISETP.LE.AND P0, PT, R5, UR17, PT ;  /* 0x0000001105007c0c */ /* 0x002fe2000bf03270 */
[C---:B------:R-:W-:Y:S02]  /*66d0*/  IMAD R5, R12.reuse, -0x2, R5 ;  /* 0xfffffffe0c057824 */ /* 0x040fe400078e0205 */
[----:B------:R-:W-:Y:S01]  /*66e0*/  IMAD.SHL.U32 R12, R12, 0x2, RZ ;  /* 0x000000020c0c7824 */ /* 0x000fe200078e00ff */
[-C--:B------:R-:W-:Y:S02]  /*66f0*/  ISETP.GE.OR P0, PT, R3, R4.reuse, P0 ;  /* 0x000000040300720c */ /* 0x080fe40000706670 */
[----:B------:R-:W-:Y:S01]  /*6700*/  IADD3 R0, R0, R4, -R2 ;  /* 0x0000000400007210 */ /* 0x000fe20007ffe802 */
[----:B------:R-:W-:Y:S01]  /*6710*/  IMAD R4, R15, UR18, RZ ;  /* 0x000000120f047c24 */ /* 0x000fe2000f8e02ff */
[----:B------:R-:W-:-:S03]  /*6720*/  SHF.R.S32.HI R13, RZ, 0x1f, R12 ;  /* 0x0000001fff0d7819 */ /* 0x000fc6000001140c */
[C---:B------:R-:W-:Y:S02]  /*6730*/  IMAD R4, R14.reuse, UR19, R4 ;  /* 0x000000130e047c24 */ /* 0x040fe4000f8e0204 */
[----:B------:R-:W-:-:S03]  /*6740*/  IMAD.WIDE.U32 R2, R14, UR18, R12 ;  /* 0x000000120e027c25 */ /* 0x000fc6000f8e000c */
[----:B------:R-:W-:-:S04]  /*6750*/  IADD3 R2, P1, R2, UR17, RZ ;  /* 0x0000001102027c10 */ /* 0x000fc8000ff3e0ff */
[----:B------:R-:W-:Y:S01]  /*6760*/  IADD3.X R3, R3, UR20, R4, P1, !PT ;  /* 0x0000001403037c10 */ /* 0x000fe20008ffe404 */
[----:B------:R-:W-:Y:S01]  /*6770*/  IMAD.U32 R4, RZ, RZ, UR4 ;  /* 0x00000004ff047e24 */ /* 0x000fe2000f8e00ff */
[----:B------:R-:W-:-:S03]  /*6780*/  UIMAD UR4, UR16, UR4, URZ ;  /* 0x00000004100472a4 */ /* 0x000fc6000f8e023f */
[----:B------:R-:W-:Y:S01]  /*6790*/  IMAD.WIDE.U32 R2, R4, UR7, R2 ;  /* 0x0000000704027c25 */ /* 0x000fe2000f8e0002 */
[----:B------:R-:W-:-:S03]  /*67a0*/  UIMAD UR4, UR7, UR5, UR4 ;  /* 0x00000005070472a4 */ /* 0x000fc6000f8e0204 */
[----:B------:R-:W-:-:S03]  /*67b0*/  IMAD.MOV.U32 R6, RZ, RZ, R2 ;  /* 0x000000ffff067224 */ /* 0x000fc600078e0002 */
[----:B------:R-:W-:Y:S01]  /*67c0*/  VIADD R7, R3, UR4 ;  /* 0x0000000403077c36 */ /* 0x000fe20008000000 */
[----:B------:R-:W-:Y:S02]  /*67d0*/  ULDC.64 UR4, c[0x0][0x5d8] ;  /* 0x0001760000047ab9 */ /* 0x000fe40000000a00 */
[----:B------:R-:W-:-:S04]  /*67e0*/  IMAD.U32 R2, RZ, RZ, UR4 ;  /* 0x00000004ff027e24 */ /* 0x000fc8000f8e00ff */
[----:B------:R-:W-:Y:S01]  /*67f0*/  IMAD.WIDE.U32 R6, R2, UR15, R6 ;  /* 0x0000000f02067c25 */ /* 0x000fe2000f8e0006 */
[----:B------:R-:W-:Y:S06]  /*6800*/  @P0 EXIT ;  /* 0x000000000000094d */ /* 0x000fec0003800000 */
[----:B------:R-:W-:Y:S01]  /*6810*/  ULDC.64 UR10, c[0x0][0x288] ;  /* 0x0000a200000a7ab9 */ /* 0x000fe20000000a00 */
[----:B------:R-:W-:Y:S02]  /*6820*/  UIMAD UR4, UR12, UR4, URZ ;  /* 0x000000040c0472a4 */ /* 0x000fe4000f8e023f */
[----:B------:R-:W-:Y:S02]  /*6830*/  UISETP.GE.AND UP0, UPT, UR15, UR10, UPT ;  /* 0x0000000a0f00728c */ /* 0x000fe4000bf06270 */
[----:B------:R-:W-:Y:S02]  /*6840*/  UIMAD UR5, UR15, UR5, UR4 ;  /* 0x000000050f0572a4 */ /* 0x000fe4000f8e0204 */
[----:B------:R-:W-:-:S03]  /*6850*/  UISETP.GE.OR UP0, UPT, UR7, UR11, UP0 ;  /* 0x0000000b0700728c */ /* 0x000fc60008706670 */
[----:B------:R-:W-:Y:S02]  /*6860*/  ULDC.64 UR10, c[0x0][0x5b8] ;  /* 0x00016e00000a7ab9 */ /* 0x000fe40000000a00 */
[----:B------:R-:W-:Y:S01]  /*6870*/  UIMAD UR4, UR12, UR10, URZ ;  /* 0x0000000a0c0472a4 */ /* 0x000fe2000f8e023f */
[----:B------:R-:W-:-:S13]  /*6880*/  PLOP3.LUT P0, PT, PT, PT, UP0, 0x80, 0x0 ;  /* 0x000000000000781c */ /* 0x000fda0003f0f008 */
[----:B------:R-:W-:Y:S05]  /*6890*/  @P0 EXIT ;  /* 0x000000000000094d */ /* 0x000fea0003800000 */
[----:B------:R-:W-:Y:S01]  /*68a0*/  FSETP.NEU.AND P1, PT, RZ, UR8, PT ;  /* 0x00000008ff007c0b */ /* 0x000fe2000bf2d000 */
[----:B------:R-:W-:Y:S01]  /*68b0*/  VIADD R3, R5, -UR17 ;  /* 0x8000001105037c36 */ /* 0x000fe20008000000 */
[----:B------:R-:W-:Y:S01]  /*68c0*/  UIMAD UR4, UR15, UR11, UR4 ;  /* 0x0000000b0f0472a4 */ /* 0x000fe2000f8e0204 */
[----:B------:R-:W-:Y:S01]  /*68d0*/  VIADD R2, R7, UR5 ;  /* 0x0000000507027c36 */ /* 0x000fe20008000000 */
[----:B------:R-:W-:Y:S02]  /*68e0*/  USHF.L.U64.HI UR9, UR18, 0x3, UR19 ;  /* 0x0000000312097899 */ /* 0x000fe40008010213 */
[----:B------:R-:W-:Y:S01]  /*68f0*/  ISETP.GT.AND P5, PT, R3, RZ, PT ;  /* 0x000000ff0300720c */ /* 0x000fe20003fa4270 */
[----:B------:R-:W-:Y:S02]  /*6900*/  USHF.L.U32 UR6, UR18, 0x3, URZ ;  /* 0x0000000312067899 */ /* 0x000fe4000800063f */
[----:B------:R-:W-:Y:S01]  /*6910*/  USHF.L.U64.HI UR21, UR18, 0x6, UR19 ;  /* 0x0000000612157899 */ /* 0x000fe20008010213 */
[----:B------:R-:W-:Y:S01]  /*6920*/  ISETP.GT.AND P0, PT, R0, RZ, P5 ;  /* 0x000000ff0000720c */ /* 0x000fe20002f04270 */
[----:B------:R-:W-:-:S02]  /*6930*/  USHF.L.U32 UR14, UR18, 0x6, URZ ;  /* 0x00000006120e7899 */ /* 0x000fc4000800063f */
[----:B------:R-:W-:Y:S10]  /*6940*/  @!P1 BRA `(.L_x_21) ;  /* 0x000000cc00b49947 */ /* 0x000ff40003800000 */
[----:B------:R-:W-:Y:S01]  /*6950*/  ULDC.64 UR22, c[0x0][0x5c8] ;  /* 0x0001720000167ab9 */ /* 0x000fe20000000a00 */
[----:B------:R-:W-:Y:S01]  /*6960*/  ULDC.64 UR28, c[0x0][0x5b0] ;  /* 0x00016c00001c7ab9 */ /* 0x000fe20000000a00 */
[C---:B------:R-:W-:Y:S01]  /*6970*/  LEA R4, P1, R6.reuse, UR22, 0x1 ;  /* 0x0000001606047c11 */ /* 0x040fe2000f8208ff */
[----:B------:R-:W-:Y:S01]  /*6980*/  ULDC.64 UR30, c[0x0][0x5a8] ;  /* 0x00016a00001e7ab9 */ /* 0x000fe20000000a00 */
[----:B------:R-:W2:Y:S01]  /*6990*/  LDL.LU R10, [R1] ;  /* 0x00000000010a7983 */ /* 0x000ea20000300800 */
[----:B------:R-:W-:Y:S01]  /*69a0*/  IMAD R22, R15, UR28, RZ ;  /* 0x0000001c0f167c24 */ /* 0x000fe2000f8e02ff */
[----:B------:R-:W-:Y:S01]  /*69b0*/  LEA.HI.X R5, R6, UR23, R2, 0x1, P1 ;  /* 0x0000001706057c11 */ /* 0x000fe200088f0c02 */
[----:B------:R-:W-:Y:S01]  /*69c0*/  ULDC.64 UR22, c[0x0][0x5c0] ;  /* 0x0001700000167ab9 */ /* 0x000fe20000000a00 */
[----:B------:R-:W-:Y:S01]  /*69d0*/  IADD3 R6, P1, R12, UR17, RZ ;  /* 0x000000110c067c10 */ /* 0x000fe2000ff3e0ff */
[----:B------:R-:W-:Y:S02]  /*69e0*/  UIMAD UR5, UR16, UR22, URZ ;  /* 0x00000016100572a4 */ /* 0x000fe4000f8e023f */
[----:B------:R-:W-:Y:S01]  /*69f0*/  IMAD.U32 R20, RZ, RZ, UR22 ;  /* 0x00000016ff147e24 */ /* 0x000fe2000f8e00ff */
[----:B------:R-:W-:Y:S01]  /*6a00*/  IADD3.X R7, R13, UR20, RZ, P1, !PT ;  /* 0x000000140d077c10 */ /* 0x000fe20008ffe4ff */
[----:B------:R-:W-:Y:S01]  /*6a10*/  UIMAD UR12, UR7, UR23, UR5 ;  /* 0x00000017070c72a4 */ /* 0x000fe2000f8e0205 */
[----:B------:R-:W-:-:S02]  /*6a20*/  IMAD R22, R14, UR29, R22 ;  /* 0x0000001d0e167c24 */ /* 0x000fc4000f8e0216 */
[----:B------:R-:W-:-:S04]  /*6a30*/  IMAD.WIDE.U32 R6, R20, UR7, R6 ;  /* 0x0000000714067c25 */ /* 0x000fc8000f8e0006 */
[----:B------:R-:W-:Y:S01]  /*6a40*/  VIADD R19, R7, UR12 ;  /* 0x0000000c07137c36 */ /* 0x000fe20008000000 */
[----:B------:R-:W-:Y:S01]  /*6a50*/  MOV R18, R6 ;  /* 0x0000000600127202 */ /* 0x000fe20000000f00 */
[----:B------:R-:W-:-:S04]  /*6a60*/  IMAD.U32 R7, RZ, RZ, UR10 ;  /* 0x0000000aff077e24 */ /* 0x000fc8000f8e00ff */
[----:B------:R-:W-:-:S04]  /*6a70*/  IMAD.WIDE.U32 R18, R7, UR15, R18 ;  /* 0x0000000f07127c25 */ /* 0x000fc8000f8e0012 */
[----:B------:R-:W-:Y:S02]  /*6a80*/  VIADD R17, R19, UR4 ;  /* 0x0000000413117c36 */ /* 0x000fe40008000000 */
[----:B------:R-:W-:-:S04]  /*6a90*/  IMAD.MOV.U32 R16, RZ, RZ, R18 ;  /* 0x000000ffff107224 */ /* 0x000fc800078e0012 */
[----:B------:R-:W-:-:S04]  /*6aa0*/  IMAD.WIDE.U32 R6, R14, UR28, R16 ;  /* 0x0000001c0e067c25 */ /* 0x000fc8000f8e0010 */
[----:B------:R-:W-:Y:S01]  /*6ab0*/  IMAD.IADD R7, R7, 0x1, R22 ;  /* 0x0000000107077824 */ /* 0x000fe200078e0216 */
[----:B------:R-:W-:-:S04]  /*6ac0*/  LEA R8, P1, R6, UR30, 0x1 ;  /* 0x0000001e06087c11 */ /* 0x000fc8000f8208ff */
[----:B------:R-:W-:-:S05]  /*6ad0*/  LEA.HI.X R9, R6, UR31, R7, 0x1, P1 ;  /* 0x0000001f06097c11 */ /* 0x000fca00088f0c07 */
[----:B------:R-:W3:Y:S01]  /*6ae0*/  @P0 LDG.E.LTC128B.U16 R21, desc[UR24][R8.64] ;  /* 0x0000001808150981 */ /* 0x000ee2000c1e1520 */
[----:B------:R-:W-:Y:S01]  /*6af0*/  UIMAD.WIDE.U32 UR10, UR15, UR10, URZ ;  /* 0x0000000a0f0a72a5 */ /* 0x000fe2000f8e003f */
[----:B------:R-:W-:Y:S01]  /*6b00*/  IMAD.U32 R216, RZ, RZ, UR28 ;  /* 0x0000001cffd87e24 */ /* 0x000fe2000f8e00ff */
[----:B------:R-:W-:Y:S01]  /*6b10*/  ISETP.GT.AND P3, PT, R3, 0x1, PT ;  /* 0x000000010300780c */ /* 0x000fe20003f64270 */
[----:B------:R-:W-:Y:S01]  /*6b20*/  BSSY B0, `(.L_x_22) ;  /* 0x0000015000007945 */ /* 0x000fe20003800000 */
[----:B------:R-:W-:Y:S01]  /*6b30*/  UIADD3 UR5, UR11, UR4, URZ ;  /* 0x000000040b057290 */ /* 0x000fe2000fffe03f */
[----:B------:R-:W-:Y:S02]  /*6b40*/  LOP3.LUT R2, R2, 0xfffffffd, RZ, 0xc0, !PT ;  /* 0xfffffffd02027812 */ /* 0x000fe400078ec0ff */
[----:B------:R-:W-:-:S08]  /*6b50*/  UMOV UR4, UR10 ;  /* 0x0000000a00047c82 */ /* 0x000fd00008000000 */
[----:B------:R-:W-:Y:S01]  /*6b60*/  @P3 LOP3.LUT R2, R2, 0x2, RZ, 0xfc, !PT ;  /* 0x0000000202023812 */ /* 0x000fe200078efcff */
[----:B---3--:R-:W-:-:S04]  /*6b70*/  IMAD.U32 R6, R21, 0x10000, RZ ;  /* 0x0001000015067824 */ /* 0x008fc800078e00ff */
[----:B------:R-:W-:-:S04]  /*6b80*/  FMUL R6, R6, UR8 ;  /* 0x0000000806067c20 */ /* 0x000fc80008400000 */
[----:B--2---:R-:W-:-:S05]  /*6b90*/  FFMA R6, R10, UR13, R6 ;  /* 0x0000000d0a067c23 */ /* 0x004fca0008000006 */
[----:B------:R-:W-:-:S05]  /*6ba0*/  F2FP.BF16.F32.PACK_AB R6, RZ, R6 ;  /* 0x00000006ff06723e */ /* 0x000fca00000010ff */
[----:B------:R1:W-:Y:S02]  /*6bb0*/  @P0 STG.E.U16 desc[UR24][R4.64], R6 ;  /* 0x0000000604000986 */ /* 0x0003e4000c101518 */
[----:B-1----:R-:W-:-:S04]  /*6bc0*/  IMAD.WIDE.U32 R6, R14, R216, UR4 ;  /* 0x000000040e067e25 */ /* 0x002fc8000f8e00d8 */
[----:B------:R-:W-:Y:S02]  /*6bd0*/  IMAD.IADD R7, R22, 0x1, R7 ;  /* 0x0000000116077824 */ /* 0x000fe400078e0207 */
[----:B------:R-:W-:-:S04]  /*6be0*/  IMAD.WIDE.U32 R6, R20, UR7, R6 ;  /* 0x0000000714067c25 */ /* 0x000fc8000f8e0006 */
[----:B------:R-:W-:Y:S01]  /*6bf0*/  VIADD R7, R7, UR12 ;  /* 0x0000000c07077c36 */ /* 0x000fe20008000000 */
[----:B------:R-:W-:-:S04]  /*6c00*/  IADD3 R6, P0, P1, R6, UR17, R12 ;  /* 0x0000001106067c10 */ /* 0x000fc8000f91e00c */
[----:B------:R-:W-:Y:S02]  /*6c10*/  IADD3.X R7, R7, UR20, R13, P0, P1 ;  /* 0x0000001407077c10 */ /* 0x000fe400087e240d */
[----:B------:R-:W-:Y:S02]  /*6c20*/  ISETP.GT.AND P1, PT, R0, RZ, P3 ;  /* 0x000000ff0000720c */ /* 0x000fe40001f24270 */
[----:B------:R-:W-:-:S04]  /*6c30*/  LEA R10, P0, R6, UR30, 0x1 ;  /* 0x0000001e060a7c11 */ /* 0x000fc8000f8008ff */
[----:B------:R-:W-:-:S07]  /*6c40*/  LEA.HI.X R11, R6, UR31, R7, 0x1, P0 ;  /* 0x0000001f060b7c11 */ /* 0x000fce00080f0c07 */
[----:B------:R-:W-:Y:S05]  /*6c50*/  @!P1 BRA `(.L_x_23) ;  /* 0x0000000000049947 */ /* 0x000fea0003800000 */
[----:B------:R1:W5:Y:S02]  /*6c60*/  LDG.E.LTC128B.U16 R21, desc[UR24][R10.64+0x2] ;  /* 0x000002180a157981 */ /* 0x000364000c1e1520 */
.L_x_23:
[----:B------:R-:W-:Y:S05]  /*6c70*/  BSYNC B0 ;  /* 0x0000000000007941 */ /* 0x000fea0003800000 */
.L_x_22:
[----:B------:R-:W2:Y:S01]  /*6c80*/  LDL.LU R7, [R1+0x4] ;  /* 0x0000040001077983 */ /* 0x000ea20000300800 */
[----:B-----5:R-:W-:Y:S01]  /*6c90*/  IMAD.U32 R6, R21, 0x10000, RZ ;  /* 0x0001000015067824 */ /* 0x020fe200078e00ff */
[----:B------:R-:W-:Y:S02]  /*6ca0*/  USHF.L.U64.HI UR27, UR28, 0x3, UR29 ;  /* 0x000000031c1b7899 */ /* 0x000fe4000801021d */
[----:B------:R-:W-:Y:S01]  /*6cb0*/  USHF.L.U32 UR26, UR28, 0x3, URZ ;  /* 0x000000031c1a7899 */ /* 0x000fe2000800063f */
[----:B------:R-:W-:Y:S01]  /*6cc0*/  FMUL R6, R6, UR8 ;  /* 0x0000000806067c20 */ /* 0x000fe20008400000 */
[----:B------:R-:W-:Y:S01]  /*6cd0*/  ISETP.GT.AND P2, PT, R0, 0x8, P5 ;  /* 0x000000080000780c */ /* 0x000fe20002f44270 */
[----:B------:R-:W3:Y:S02]  /*6ce0*/  LDL.LU R23, [R1+0x8] ;  /* 0x0000080001177983 */ /* 0x000ee40000300800 */
[----:B--2---:R-:W-:-:S05]  /*6cf0*/  FFMA R6, R7, UR13, R6 ;  /* 0x0000000d07067c23 */ /* 0x004fca0008000006 */
[----:B------:R-:W-:-:S05]  /*6d00*/  F2FP.BF16.F32.PACK_AB R6, RZ, R6 ;  /* 0x00000006ff06723e */ /* 0x000fca00000010ff */
[----:B------:R2:W-:Y:S02]  /*6d10*/  @P1 STG.E.U16 desc[UR24][R4.64+0x2], R6 ;  /* 0x0000020604001986 */ /* 0x0005e4000c101518 */
[----:B--2---:R-:W-:-:S04]  /*6d20*/  IMAD.WIDE.U32 R6, R14, R216, UR26 ;  /* 0x0000001a0e067e25 */ /* 0x004fc8000f8e00d8 */
[----:B------:R-:W-:Y:S01]  /*6d30*/  IMAD.IADD R22, R22, 0x1, R7 ;  /* 0x0000000116167824 */ /* 0x000fe200078e0207 */
[----:B------:R-:W-:Y:S02]  /*6d40*/  IADD3 R7, P0, R18, R6, RZ ;  /* 0x0000000612077210 */ /* 0x000fe40007f1e0ff */
[----:B------:R-:W-:-:S03]  /*6d50*/  IADD3 R8, P1, R6, UR10, RZ ;  /* 0x0000000a06087c10 */ /* 0x000fc6000ff3e0ff */
[----:B------:R-:W-:Y:S01]  /*6d60*/  IMAD.X R9, R22, 0x1, R17, P0 ;  /* 0x0000000116097824 */ /* 0x000fe200000e0611 */
[----:B------:R-:W-:-:S04]  /*6d70*/  LEA R6, P0, R7, UR30, 0x1 ;  /* 0x0000001e07067c11 */ /* 0x000fc8000f8008ff */
[----:B------:R-:W-:-:S05]  /*6d80*/  LEA.HI.X R7, R7, UR31, R9, 0x1, P0 ;  /* 0x0000001f07077c11 */ /* 0x000fca00080f0c09 */
[----:B------:R2:W4:Y:S01]  /*6d90*/  @P2 LDG.E.LTC128B.U16 R21, desc[UR24][R6.64] ;  /* 0x0000001806152981 */ /* 0x000522000c1e1520 */
[----:B------:R-:W-:Y:S01]  /*6da0*/  USHF.L.U32 UR23, UR6, 0x1, URZ ;  /* 0x0000000106177899 */ /* 0x000fe2000800063f */
[----:B------:R-:W-:Y:S01]  /*6db0*/  BSSY B0, `(.L_x_24) ;  /* 0x0000014000007945 */ /* 0x000fe20003800000 */
[----:B------:R-:W-:-:S04]  /*6dc0*/  USHF.L.U64.HI UR6, UR6, 0x1, UR9 ;  /* 0x0000000106067899 */ /* 0x000fc80008010209 */
[----:B--2---:R-:W-:Y:S01]  /*6dd0*/  IADD3 R6, P0, R4, UR23, RZ ;  /* 0x0000001704067c10 */ /* 0x004fe2000ff1e0ff */
[----:B----4-:R-:W-:-:S04]  /*6de0*/  IMAD.U32 R7, R21, 0x10000, RZ ;  /* 0x0001000015077824 */ /* 0x010fc800078e00ff */
[----:B------:R-:W-:-:S04]  /*6df0*/  FMUL R7, R7, UR8 ;  /* 0x0000000807077c20 */ /* 0x000fc80008400000 */
[----:B---3--:R-:W-:-:S05]  /*6e00*/  FFMA R7, R23, UR13, R7 ;  /* 0x0000000d17077c23 */ /* 0x008fca0008000007 */
[----:B------:R-:W-:-:S04]  /*6e10*/  F2FP.BF16.F32.PACK_AB R7, RZ, R7 ;  /* 0x00000007ff07723e */ /* 0x000fc800000010ff */
[----:B------:R-:W-:Y:S02]  /*6e20*/  PRMT R9, R7, 0x7610, R9 ;  /* 0x0000761007097816 */ /* 0x000fe40000000009 */
[----:B------:R-:W-:-:S05]  /*6e30*/  IADD3.X R7, R5, UR6, RZ, P0, !PT ;  /* 0x0000000605077c10 */ /* 0x000fca00087fe4ff */
[----:B------:R2:W-:Y:S02]  /*6e40*/  @P2 STG.E.U16 desc[UR24][R6.64], R9 ;  /* 0x0000000906002986 */ /* 0x0005e4000c101518 */
[----:B--2---:R-:W-:-:S03]  /*6e50*/  IADD3.X R9, R22, UR5, RZ, P1, !PT ;  /* 0x0000000516097c10 */ /* 0x004fc60008ffe4ff */
[----:B------:R-:W-:-:S04]  /*6e60*/  IMAD.WIDE.U32 R8, R20, UR7, R8 ;  /* 0x0000000714087c25 */ /* 0x000fc8000f8e0008 */
[----:B------:R-:W-:Y:S01]  /*6e70*/  VIADD R22, R9, UR12 ;  /* 0x0000000c09167c36 */ /* 0x000fe20008000000 */
[----:B------:R-:W-:-:S04]  /*6e80*/  IADD3 R9, P0, P1, R8, UR17, R12 ;  /* 0x0000001108097c10 */ /* 0x000fc8000f91e00c */
[----:B------:R-:W-:Y:S02]  /*6e90*/  IADD3.X R22, R22, UR20, R13, P0, P1 ;  /* 0x0000001416167c10 */ /* 0x000fe400087e240d */
[----:B------:R-:W-:-:S04]  /*6ea0*/  LEA R8, P0, R9, UR30, 0x1 ;  /* 0x0000001e09087c11 */ /* 0x000fc8000f8008ff */
[----:B------:R-:W-:Y:S02]  /*6eb0*/  LEA.HI.X R9, R9, UR31, R22, 0x1, P0 ;  /* 0x0000001f09097c11 */ /* 0x000fe400080f0c16 */
[----:B------:R-:W-:-:S13]  /*6ec0*/  ISETP.GT.AND P0, PT, R0, 0x8, P3 ;  /* 0x000000080000780c */ /* 0x000fda0001f04270 */
[----:B------:R-:W-:Y:S05]  /*6ed0*/  @!P0 BRA `(.L_x_25) ;  /* 0x0000000000048947 */ /* 0x000fea0003800000 */
[----:B------:R2:W5:Y:S02]  /*6ee0*/  LDG.E.LTC128B.U16 R21, desc[UR24][R8.64+0x2] ;  /* 0x0000021808157981 */ /* 0x000564000c1e1520 */
.L_x_25:
[----:B------:R-:W-:Y:S05]  /*6ef0*/  BSYNC B0 ;  /* 0x0000000000007941 */ /* 0x000fea0003800000 */
.L_x_24:
[----:B------:R-:W3:Y:S01]  /*6f00*/  LDL.LU R23, [R1+0xc] ;  /* 0x00000c0001177983 */ /* 0x000ee20000300800 */
[----:B-----5:R-:W-:Y:S01]  /*6f10*/  IMAD.U32 R22, R21, 0x10000, RZ ;  /* 0x0001000015167824 */ /* 0x020fe200078e00ff */
[----:B------:R-:W-:Y:S01]  /*6f20*/  ISETP.GT.AND P1, PT, R3, 0x8, PT ;  /* 0x000000080300780c */ /* 0x000fe20003f24270 */
[----:B------:R-:W-:Y:S01]  /*6f30*/  BSSY B0, `(.L_x_26) ;  /* 0x000000a000007945 */ /* 0x000fe20003800000 */
[----:B------:R-:W-:Y:S01]  /*6f40*/  LOP3.LUT R2, R2, 0xfffffffb, RZ, 0xc0, !PT ;  /* 0xfffffffb02027812 */ /* 0x000fe200078ec0ff */
[----:B------:R-:W-:-:S10]  /*6f50*/  FMUL R22, R22, UR8 ;  /* 0x0000000816167c20 */ /* 0x000fd40008400000 */
[----:B------:R-:W-:Y:S01]  /*6f60*/  @P1 LOP3.LUT R2, R2, 0x4, RZ, 0xfc, !PT ;  /* 0x0000000402021812 */ /* 0x000fe200078efcff */
[----:B---3--:R-:W-:-:S05]  /*6f70*/  FFMA R22, R23, UR13, R22 ;  /* 0x0000000d17167c23 */ /* 0x008fca0008000016 */
[----:B------:R-:W-:-:S05]  /*6f80*/  F2FP.BF16.F32.PACK_AB R22, RZ, R22 ;  /* 0x00000016ff16723e */ /* 0x000fca00000010ff */
[----:B------:R3:W-:Y:S01]  /*6f90*/  @P0 STG.E.U16 desc[UR24][R6.64+0x2], R22 ;  /* 0x0000021606000986 */ /* 0x0007e2000c101518 */
[----:B------:R-:W-:-:S13]  /*6fa0*/  ISETP.GT.AND P0, PT, R0, RZ, P1 ;  /* 0x000000ff0000720c */ /* 0x000fda0000f04270 */
[----:B---3--:R-:W-:Y:S05]  /*6fb0*/  @!P0 BRA `(.L_x_27) ;  /* 0x0000000000048947 */ /* 0x008fea0003800000 */
[----:B------:R3:W5:Y:S02]  /*6fc0*/  LDG.E.LTC128B.U16 R21, desc[UR24][R10.64+0x10] ;  /* 0x000010180a157981 */ /* 0x000764000c1e1520 */
.L_x_27:
[----:B------:R-:W-:Y:S05]  /*6fd0*/  BSYNC B0 ;  /* 0x0000000000007941 */ /* 0x000fea0003800000 */
.L_x_26:
[----:B------:R-:W4:Y:S01]  /*6fe0*/  LDL.LU R23, [R1+0x10] ;  /* 0x0000100001177983 */ /* 0x000f220000300800 */
[----:B-----5:R-:W-:Y:S01]  /*6ff0*/  IMAD.U32 R22, R21, 0x10000, RZ ;  /* 0x0001000015167824 */ /* 0x020fe200078e00ff */
[----:B------:R-:W-:Y:S01]  /*7000*/  ISETP.GT.AND P2, PT, R3, 0x9, PT ;  /* 0x000000090300780c */ /* 0x000fe20003f44270 */
[----:B------:R-:W-:Y:S01]  /*7010*/  BSSY B0, `(.L_x_28) ;  /* 0x000000a000007945 */ /* 0x000fe20003800000 */
[----:B------:R-:W-:Y:S01]  /*7020*/  LOP3.LUT R2, R2, 0xfffffff7, RZ, 0xc0, !PT ;  /* 0xfffffff702027812 */ /* 0x000fe200078ec0ff */
[----:B------:R-:W-:-:S10]  /*7030*/  FMUL R22, R22, UR8 ;  /* 0x0000000816167c20 */ /* 0x000fd40008400000 */
[----:B------:R-:W-:Y:S01]  /*7040*/  @P2 LOP3.LUT R2, R2, 0x8, RZ, 0xfc, !PT ;  /* 0x0000000802022812 */ /* 0x000fe200078efcff */
[----:B----4-:R-:W-:-:S05]  /*7050*/  FFMA R22, R23, UR13, R22 ;  /* 0x0000000d17167c23 */ /* 0x010fca0008000016 */
[----:B------:R-:W-:-:S05]  /*7060*/  F2FP.BF16.F32.PACK_AB R22, RZ, R22 ;  /* 0x00000016ff16723e */ /* 0x000fca00000010ff */
[----:B------:R4:W-:Y:S01]  /*7070*/  @P0 STG.E.U16 desc[UR24][R4.64+0x10], R22 ;  /* 0x0000101604000986 */ /* 0x0009e2000c101518 */
[----:B------:R-:W-:-:S13]  /*7080*/  ISETP.GT.AND P0, PT, R0, RZ, P2 ;  /* 0x000000ff0000720c */ /* 0x000fda0001704270 */
[----:B----4-:R-:W-:Y:S05]  /*7090*/  @!P0 BRA `(.L_x_29) ;  /* 0x0000000000048947 */ /* 0x010fea0003800000 */
[----:B------:R4:W5:Y:S02]  /*70a0*/  LDG.E.LTC128B.U16 R21, desc[UR24][R10.64+0x12] ;  /* 0x000012180a157981 */ /* 0x000964000c1e1520 */
.L_x_29:
[----:B------:R-:W-:Y:S05]  /*70b0*/  BSYNC B0 ;  /* 0x0000000000007941 */ /* 0x000fea0003800000 */
.L_x_28:
[----:B------:R-:W2:Y:S01]  /*70c0*/  LDL.LU R23, [R1+0x14] ;  /* 0x0000140001177983 */ /* 0x000ea20000300800 */
[----:B-----5:R-:W-:Y:S01]  /*70d0*/  IMAD.U32 R22, R21, 0x10000, RZ ;  /* 0x0001000015167824 */ /* 0x020fe200078e00ff */
[----:B------:R-:W-:Y:S01]  /*70e0*/  ISETP.GT.AND P1, PT, R0, 0x8, P1 ;  /* 0x000000080000780c */ /* 0x000fe20000f24270 */
[----:B------:R-:W-:Y:S02]  /*70f0*/  BSSY B0, `(.L_x_30) ;  /* 0x0000007000007945 */ /* 0x000fe40003800000 */
[----:B------:R-:W-:-:S04]  /*7100*/  FMUL R22, R22, UR8 ;  /* 0x0000000816167c20 */ /* 0x000fc80008400000 */
[----:B--2---:R-:W-:-:S05]  /*7110*/  FFMA R22, R23, UR13, R22 ;  /* 0x0000000d17167c23 */ /* 0x004fca0008000016 */
[----:B------:R-:W-:-:S05]  /*7120*/  F2FP.BF16.F32.PACK_AB R22, RZ, R22 ;  /* 0x00000016ff16723e */ /* 0x000fca00000010ff */
[----:B------:R2:W-:Y:S01]  /*7130*/  @P0 STG.E.U16 desc[UR24][R4.64+0x12], R22 ;  /* 0x0000121604000986 */ /* 0x0005e2000c101518 */
[----:B------:R-:W-:Y:S05]  /*7140*/  @!P1 BRA `(.L_x_31) ;  /* 0x0000000000049947 */ /* 0x000fea0003800000 */
[----:B------:R0:W5:Y:S02]  /*7150*/  LDG.E.LTC128B.U16 R21, desc[UR24][R8.64+0x10] ;  /* 0x0000101808157981 */ /* 0x000164000c1e1520 */
.L_x_31:
[----:B------:R-:W-:Y:S05]  /*7160*/  BSYNC B0 ;  /* 0x0000000000007941 */ /* 0x000fea0003800000 */
.L_x_30:
[----:B------:R-:W3:Y:S01]  /*7170*/  LDL.LU R23, [R1+0x18] ;  /* 0x0000180001177983 */ /* 0x000ee20000300800 */
[----:B--2--5:R-:W-:Y:S01]  /*7180*/  IMAD.U32 R22, R21, 0x10000, RZ ;  /* 0x0001000015167824 */ /* 0x024fe200078e00ff */
[----:B------:R-:W-:Y:S01]  /*7190*/  ISETP.GT.AND P0, PT, R0, 0x8, P2 ;  /* 0x000000080000780c */ /* 0x000fe20001704270 */
[----:B------:R-:W-:Y:S02]  /*71a0*/  BSSY B0, `(.L_x_32) ;  /* 0x0000007000007945 */ /* 0x000fe40003800000 */
[----:B------:R-:W-:-:S04]  /*71b0*/  FMUL R22, R22, UR8 ;  /* 0x0000000816167c20 */ /* 0x000fc80008400000 */
[----:B---3--:R-:W-:-:S05]  /*71c0*/  FFMA R22, R23, UR13, R22 ;  /* 0x0000000d17167c23 */ /* 0x008fca0008000016 */
[----:B------:R-:W-:-:S05]  /*71d0*/  F2FP.BF16.F32.PACK_AB R22, RZ, R22 ;  /* 0x00000016ff16723e */ /* 0x000fca00000010ff */
[----:B------:R2:W-:Y:S01]  /*71e0*/  @P1 STG.E.U16 desc[UR24][R6.64+0x10], R22 ;  /* 0x0000101606001986 */ /* 0x0005e2000c101518 */
[----:B------:R-:W-:Y:S05]  /*71f0*/  @!P0 BRA `(.L_x_33) ;  /* 0x0000000000048947 */ /* 0x000fea0003800000 */
[----:B------:R3:W5:Y:S02]  /*7200*/  LDG.E.LTC128B.U16 R21, desc[UR24][R8.64+0x12] ;  /* 0x0000121808157981 */ /* 0x000764000c1e1520 */
.L_x_33:
[----:B------:R-:W-:Y:S05]  /*7210*/  BSYNC B0 ;  /* 0x0000000000007941 */ /* 0x000fea0003800000 */
.L_x_32:
[----:B------:R-:W4:Y:S01]  /*7220*/  LDL.LU R23, [R1+0x1c] ;  /* 0x00001c0001177983 */ /* 0x000f220000300800 */
[----:B--2--5:R-:W-:Y:S01]  /*7230*/  IMAD.U32 R22, R21, 0x10000, RZ ;  /* 0x0001000015167824 */ /* 0x024fe200078e00ff */
[----:B------:R-:W-:Y:S01]  /*7240*/  ISETP.GT.AND P3, PT, R3, 0x10, PT ;  /* 0x000000100300780c */ /* 0x000fe20003f64270 */
[----:B------:R-:W-:Y:S01]  /*7250*/  BSSY B0, `(.L_x_34) ;  /* 0x000000a000007945 */ /* 0x000fe20003800000 */
[----:B------:R-:W-:Y:S01]  /*7260*/  LOP3.LUT R2, R2, 0xffffffef, RZ, 0xc0, !PT ;  /* 0xffffffef02027812 */ /* 0x000fe200078ec0ff */
[----:B------:R-:W-:Y:S01]  /*7270*/  FMUL R22, R22, UR8 ;  /* 0x0000000816167c20 */ /* 0x000fe20008400000 */
[----:B------:R-:W-:-:S09]  /*7280*/  ISETP.GT.AND P1, PT, R0, RZ, P3 ;  /* 0x000000ff0000720c */ /* 0x000fd20001f24270 */
[----:B------:R-:W-:Y:S01]  /*7290*/  @P3 LOP3.LUT R2, R2, 0x10, RZ, 0xfc, !PT ;  /* 0x0000001002023812 */ /* 0x000fe200078efcff */
[----:B----4-:R-:W-:-:S05]  /*72a0*/  FFMA R22, R23, UR13, R22 ;  /* 0x0000000d17167c23 */ /* 0x010fca0008000016 */
[----:B------:R-:W-:-:S05]  /*72b0*/  F2FP.BF16.F32.PACK_AB R22, RZ, R22 ;  /* 0x00000016ff16723e */ /* 0x000fca00000010ff */
[----:B------:R2:W-:Y:S01]  /*72c0*/  @P0 STG.E.U16 desc[UR24][R6.64+0x12], R22 ;  /* 0x0000121606000986 */ /* 0x0005e2000c101518 */
[----:B------:R-:W-:Y:S05]  /*72d0*/  @!P1 BRA `(.L_x_35) ;  /* 0x0000000000049947 */ /* 0x000fea0003800000 */
[----:B------:R4:W5:Y:S02]  /*72e0*/  LDG.E.LTC128B.U16 R21, desc[UR24][R10.64+0x20] ;  /* 0x000020180a157981 */ /* 0x000964000c1e1520 */
.L_x_35:
[----:B------:R-:W-:Y:S05]  /*72f0*/  BSYNC B0 ;  /* 0x0000000000007941 */ /* 0x000fea0003800000 */
.L_x_34:
[----:B------:R-:W3:Y:S01]  /*7300*/  LDL.LU R23, [R1+0x20] ;  /* 0x0000200001177983 */ /* 0x000ee20000300800 */
[----:B--2--5:R-:W-:Y:S01]  /*7310*/  IMAD.U32 R22, R21, 0x10000, RZ ;  /* 0x0001000015167824 */ /* 0x024fe200078e00ff */
[----:B------:R-:W-:Y:S01]  /*7320*/  IADD3 R219, P0, R14, 0x40, RZ ;  /* 0x000000400edb7810 */ /* 0x000fe20007f1e0ff */
[----:B------:R-:W-:Y:S01]  /*7330*/  BSSY B0, `(.L_x_36) ;  /* 0x0000014000007945 */ /* 0x000fe20003800000 */
[----:B------:R-:W-:Y:S01]  /*7340*/  ISETP.GT.AND P2, PT, R3, 0x11, PT ;  /* 0x000000110300780c */ /* 0x000fe20003f44270 */
[----:B------:R-:W-:Y:S01]  /*7350*/  FMUL R22, R22, UR8 ;  /* 0x0000000816167c20 */ /* 0x000fe20008400000 */
[----:B------:R-:W-:-:S11]  /*7360*/  LOP3.LUT R2, R2, 0xffbfffff, RZ, 0xc0, !PT ;  /* 0xffbfffff02027812 */ /* 0x000fd600078ec0ff */
[----:B------:R-:W-:Y:S01]  /*7370*/  @P2 LOP3.LUT R2, R2, 0x400000, RZ, 0xfc, !PT ;  /* 0x0040000002022812 */ /* 0x000fe200078efcff */
[----:B---3--:R-:W-:-:S05]  /*7380*/  FFMA R22, R23, UR13, R22 ;  /* 0x0000000d17167c23 */ /* 0x008fca0008000016 */
[----:B------:R-:W-:-:S05]  /*7390*/  F2FP.BF16.F32.PACK_AB R22, RZ, R22 ;  /* 0x00000016ff16723e */ /* 0x000fca00000010ff */
[----:B------:R2:W-:Y:S02]  /*73a0*/  @P1 STG.E.U16 desc[UR24][R4.64+0x20], R22 ;  /* 0x0000201604001986 */ /* 0x0005e4000c101518 */
[----:B--2---:R-:W-:-:S04]  /*73b0*/  IMAD.X R22, RZ, RZ, R15, P0 ;  /* 0x000000ffff167224 */ /* 0x004fc800000e060f */
[----:B------:R-:W-:-:S04]  /*73c0*/  IMAD R22, R22, UR28, RZ ;  /* 0x0000001c16167c24 */ /* 0x000fc8000f8e02ff */
[C---:B------:R-:W-:Y:S02]  /*73d0*/  IMAD R227, R219.reuse, UR29, R22 ;  /* 0x0000001ddbe37c24 */ /* 0x040fe4000f8e0216 */
[----:B------:R-:W-:-:S04]  /*73e0*/  IMAD.WIDE.U32 R22, R219, R216, UR4 ;  /* 0x00000004db167e25 */ /* 0x000fc8000f8e00d8 */
[----:B------:R-:W-:Y:S02]  /*73f0*/  IMAD.IADD R23, R227, 0x1, R23 ;  /* 0x00000001e3177824 */ /* 0x000fe400078e0217 */
[----:B------:R-:W-:-:S04]  /*7400*/  IMAD.WIDE.U32 R22, R20, UR7, R22 ;  /* 0x0000000714167c25 */ /* 0x000fc8000f8e0016 */
[----:B------:R-:W-:Y:S01]  /*7410*/  VIADD R23, R23, UR12 ;  /* 0x0000000c17177c36 */ /* 0x000fe20008000000 */
[----:B------:R-:W-:-:S04]  /*7420*/  IADD3 R241, P0, P1, R22, UR17, R12 ;  /* 0x0000001116f17c10 */ /* 0x000fc8000f91e00c */
[----:B------:R-:W-:Y:S02]  /*7430*/  IADD3.X R247, R23, UR20, R13, P0, P1 ;  /* 0x0000001417f77c10 */ /* 0x000fe400087e240d */
[----:B------:R-:W-:-:S13]  /*7440*/  ISETP.GT.AND P0, PT, R0, RZ, P2 ;  /* 0x000000ff0000720c */ /* 0x000fda0001704270 */
[----:B------:R-:W-:Y:S05]  /*7450*/  @!P0 BRA `(.L_x_37) ;  /* 0x0000000000048947 */ /* 0x000fea0003800000 */
[----:B------:R2:W5:Y:S02]  /*7460*/  LDG.E.LTC128B.U16 R21, desc[UR24][R10.64+0x22] ;  /* 0x000022180a157981 */ /* 0x000564000c1e1520 */
.L_x_37:
[----:B------:R-:W-:Y:S05]  /*7470*/  BSYNC B0 ;  /* 0x0000000000007941 */ /* 0x000fea0003800000 */
.L_x_36:
[----:B------:R-:W3:Y:S01]  /*7480*/  LDL.LU R23, [R1+0x24] ;  /* 0x0000240001177983 */ /* 0x000ee20000300800 */
[----:B-----5:R-:W-:Y:S01]  /*7490*/  IMAD.U32 R22, R21, 0x10000, RZ ;  /* 0x0001000015167824 */ /* 0x020fe200078e00ff */
[----:B------:R-:W-:Y:S03]  /*74a0*/  BSSY B0, `(.L_x_38) ;  /* 0x0000008000007945 */ /* 0x000fe60003800000 */
[----:B------:R-:W-:-:S04]  /*74b0*/  FMUL R22, R22, UR8 ;  /* 0x0000000816167c20 */ /* 0x000fc80008400000 */
[----:B---3--:R-:W-:-:S05]  /*74c0*/  FFMA R22, R23, UR13, R22 ;  /* 0x0000000d17167c23 */ /* 0x008fca0008000016 */
[----:B------:R-:W-:-:S05]  /*74d0*/  F2FP.BF16.F32.PACK_AB R22, RZ, R22 ;  /* 0x00000016ff16723e */ /* 0x000fca00000010ff */
[----:B------:R3:W-:Y:S01]  /*74e0*/  @P0 STG.E.U16 desc[UR24][R4.64+0x22], R22 ;  /* 0x0000221604000986 */ /* 0x0007e2000c101518 */
[----:B------:R-:W-:-:S13]  /*74f0*/  ISETP.GT.AND P0, PT, R0, 0x8, P3 ;  /* 0x000000080000780c */ /* 0x000fda0001f04270 */
[----:B---3--:R-:W-:Y:S05]  /*7500*/  @!P0 BRA `(.L_x_39) ;  /* 0x0000000000048947 */ /* 0x008fea0003800000 */
[----:B------:R3:W5:Y:S02]  /*7510*/  LDG.E.LTC128B.U16 R21, desc[UR24][R8.64+0x20] ;  /* 0x0000201808157981 */ /* 0x000764000c1e1520 */
.L_x_39:
[----:B------:R-:W-:Y:S05]  /*7520*/  BSYNC B0 ;  /* 0x0000000000007941 */ /* 0x000fea0003800000 */
.L_x_38:
[----:B------:R-:W2:Y:S01]  /*7530*/  LDL.LU R23, [R1+0x28] ;  /* 0x0000280001177983 */ /* 0x000ea20000300800 */
[----:B-----5:R-:W-:Y:S01]  /*7540*/  IMAD.U32 R22, R21, 0x10000, RZ ;  /* 0x0001000015167824 */ /* 0x020fe200078e00ff */
[----:B------:R-:W-:Y:S03]  /*7550*/  BSSY B0, `(.L_x_40) ;  /* 0x0000008000007945 */ /* 0x000fe60003800000 */
[----:B------:R-:W-:-:S04]  /*7560*/  FMUL R22, R22, UR8 ;  /* 0x0000000816167c20 */ /* 0x000fc80008400000 */
[----:B--2---:R-:W-:-:S05]  /*7570*/  FFMA R22, R23, UR13, R22 ;  /* 0x0000000d17167c23 */ /* 0x004fca0008000016 */
[----:B------:R-:W-:-:S05]  /*7580*/  F2FP.BF16.F32.PACK_AB R22, RZ, R22 ;  /* 0x00000016ff16723e */ /* 0x000fca00000010ff */
[----:B------:R2:W-:Y:S01]  /*7590*/  @P0 STG.E.U16 desc[UR24][R6.64+0x20], R22 ;  /* 0x0000201606000986 */ /* 0x0005e2000c101518 */
[----:B------:R-:W-:-:S13]  /*75a0*/  ISETP.GT.AND P0, PT, R0, 0x8, P2 ;  /* 0x000000080000780c */ /* 0x000fda0001704270 */
[----:B--2---:R-:W-:Y:S05]  /*75b0*/  @!P0 BRA `(.L_x_41) ;  /* 0x0000000000048947 */ /* 0x004fea0003800000 */
[----:B------:R2:W5:Y:S02]  /*75c0*/  LDG.E.LTC128B.U16 R21, desc[UR24][R8.64+0x22] ;  /* 0x0000221808157981 */ /* 0x000564000c1e1520 */
.L_x_41:
[----:B------:R-:W-:Y:S05]  /*75d0*/  BSYNC B0 ;  /* 0x0000000000007941 */ /* 0x000fea0003800000 */
.L_x_40:
        /* <DEDUP_REMOVED lines=13> */
.L_x_43:
[----:B------:R-:W-:Y:S05]  /*76b0*/  BSYNC B0 ;  /* 0x0000000000007941 */ /* 0x000fea0003800000 */
.L_x_42:
[----:B------:R-:W2:Y:S01]  /*76c0*/  LDL.LU R23, [R1+0x30] ;  /* 0x0000300001177983 */ /* 0x000ea20000300800 */
[----:B-----5:R-:W-:Y:S01]  /*76d0*/  IMAD.U32 R22, R21, 0x10000, RZ ;  /* 0x0001000015167824 */ /* 0x020fe200078e00ff */
[----:B------:R-:W-:Y:S01]  /*76e0*/  ISETP.GT.AND P2, PT, R3, 0x19, PT ;  /* 0x000000190300780c */ /* 0x000fe20003f44270 */
[----:B------:R-:W-:Y:S01]  /*76f0*/  BSSY B0, `(.L_x_44) ;  /* 0x0000014000007945 */ /* 0x000fe20003800000 */
[----:B------:R-:W-:Y:S01]  /*7700*/  LOP3.LUT R2, R2, 0xfdffffff, RZ, 0xc0, !PT ;  /* 0xfdffffff02027812 */ /* 0x000fe200078ec0ff */
[----:B------:R-:W-:-:S10]  /*7710*/  FMUL R22, R22, UR8 ;  /* 0x0000000816167c20 */ /* 0x000fd40008400000 */
[----:B------:R-:W-:Y:S01]  /*7720*/  @P2 LOP3.LUT R2, R2, 0x2000000, RZ, 0xfc, !PT ;  /* 0x0200000002022812 */ /* 0x000fe200078efcff */
[----:B--2---:R-:W-:-:S05]  /*7730*/  FFMA R22, R23, UR13, R22 ;  /* 0x0000000d17167c23 */ /* 0x004fca0008000016 */
[----:B------:R-:W-:-:S05]  /*7740*/  F2FP.BF16.F32.PACK_AB R22, RZ, R22 ;  /* 0x00000016ff16723e */ /* 0x000fca00000010ff */
[----:B------:R2:W-:Y:S01]  /*7750*/  @P0 STG.E.U16 desc[UR24][R4.64+0x30], R22 ;  /* 0x0000301604000986 */ /* 0x0005e2000c101518 */
[----:B------:R-:W-:-:S05]  /*7760*/  IADD3 R221, P0, R14, 0x80, RZ ;  /* 0x000000800edd7810 */ /* 0x000fca0007f1e0ff */
        /* <DEDUP_REMOVED lines=12> */
.L_x_45:
[----:B------:R-:W-:Y:S05]  /*7830*/  BSYNC B0 ;  /* 0x0000000000007941 */ /* 0x000fea0003800000 */
.L_x_44:
        /* <DEDUP_REMOVED lines=10> */
.L_x_47:
[----:B------:R-:W-:Y:S05]  /*78e0*/  BSYNC B0 ;  /* 0x0000000000007941 */ /* 0x000fea0003800000 */
.L_x_46:
[----:B------:R-:W2:Y:S01]  /*78f0*/  LDL.LU R23, [R1+0x38] ;  /* 0x0000380001177983 */ /* 0x000ea20000300800 */
[----:B-----5:R-:W-:Y:S01]  /*7900*/  IMAD.U32 R22, R21, 0x10000, RZ ;  /* 0x0001000015167824 */ /* 0x020fe200078e00ff */
[----:B------:R-:W-:Y:S03]  /*7910*/  BSSY B0, `(.L_x_48) ;  /* 0x0000013000007945 */ /* 0x000fe60003800000 */
[----:B------:R-:W-:-:S04]  /*7920*/  FMUL R22, R22, UR8 ;  /* 0x0000000816167c20 */ /* 0x000fc80008400000 */
[----:B--2---:R-:W-:-:S05]  /*7930*/  FFMA R22, R23, UR13, R22 ;  /* 0x0000000d17167c23 */ /* 0x004fca0008000016 */
[----:B------:R-:W-:-:S05]  /*7940*/  F2FP.BF16.F32.PACK_AB R22, RZ, R22 ;  /* 0x00000016ff16723e */ /* 0x000fca00000010ff */
[----:B------:R2:W-:Y:S01]  /*7950*/  @P0 STG.E.U16 desc[UR24][R6.64+0x30], R22 ;  /* 0x0000301606000986 */ /* 0x0005e2000c101518 */
[----:B------:R-:W-:-:S05]  /*7960*/  IADD3 R220, P0, R14, 0xc0, RZ ;  /* 0x000000c00edc7810 */ /* 0x000fca0007f1e0ff */
[----:B------:R-:W-:-:S04]  /*7970*/  IMAD.X R14, RZ, RZ, R15, P0 ;  /* 0x000000ffff0e7224 */ /* 0x000fc800000e060f */
[----:B------:R-:W-:-:S04]  /*7980*/  IMAD R14, R14, UR28, RZ ;  /* 0x0000001c0e0e7c24 */ /* 0x000fc8000f8e02ff */
[C---:B------:R-:W-:Y:S02]  /*7990*/  IMAD R222, R220.reuse, UR29, R14 ;  /* 0x0000001ddcde7c24 */ /* 0x040fe4000f8e020e */
[----:B------:R-:W-:-:S04]  /*79a0*/  IMAD.WIDE.U32 R14, R220, R216, UR4 ;  /* 0x00000004dc0e7e25 */ /* 0x000fc8000f8e00d8 */
[----:B------:R-:W-:Y:S02]  /*79b0*/  IMAD.IADD R15, R222, 0x1, R15 ;  /* 0x00000001de0f7824 */ /* 0x000fe400078e020f */
[----:B------:R-:W-:-:S04]  /*79c0*/  IMAD.WIDE.U32 R14, R20, UR7, R14 ;  /* 0x00000007140e7c25 */ /* 0x000fc8000f8e000e */
[----:B------:R-:W-:Y:S01]  /*79d0*/  VIADD R15, R15, UR12 ;  /* 0x0000000c0f0f7c36 */ /* 0x000fe20008000000 */
[----:B------:R-:W-:Y:S02]  /*79e0*/  IADD3 R239, P0, P1, R14, UR17, R12 ;  /* 0x000000110eef7c10 */ /* 0x000fe4000f91e00c */
[----:B------:R-:W-:Y:S02]  /*79f0*/  PRMT R14, R21, 0x7610, R14 ;  /* 0x00007610150e7816 */ /* 0x000fe4000000000e */
[----:B------:R-:W-:Y:S02]  /*7a00*/  IADD3.X R245, R15, UR20, R13, P0, P1 ;  /* 0x000000140ff57c10 */ /* 0x000fe400087e240d */
[----:B------:R-:W-:-:S13]  /*7a10*/  ISETP.GT.AND P0, PT, R0, 0x8, P2 ;  /* 0x000000080000780c */ /* 0x000fda0001704270 */
[----:B--2---:R-:W-:Y:S05]  /*7a20*/  @!P0 BRA `(.L_x_49) ;  /* 0x0000000000048947 */ /* 0x004fea0003800000 */
[----:B------:R2:W5:Y:S02]  /*7a30*/  LDG.E.LTC128B.U16 R14, desc[UR24][R8.64+0x32] ;  /* 0x00003218080e7981 */ /* 0x000564000c1e1520 */
.L_x_49:
[----:B------:R-:W-:Y:S05]  /*7a40*/  BSYNC B0 ;  /* 0x0000000000007941 */ /* 0x000fea0003800000 */
.L_x_48:
        /* <DEDUP_REMOVED lines=13> */
.L_x_51:
[----:B------:R-:W-:Y:S05]  /*7b20*/  BSYNC B0 ;  /* 0x0000000000007941 */ /* 0x000fea0003800000 */
.L_x_50:
        /* <DEDUP_REMOVED lines=10> */
[----:B------:R-:W-:-:S13]  /*7bd0*/  ISETP.GT.AND P0, PT, R0, RZ, P1 ;  /* 0x000000ff0000720c */ /* 0x000fda0000f04270 */
[----:B--2---:R-:W-:Y:S05]  /*7be0*/  @!P0 BRA `(.L_x_53) ;  /* 0x0000000000048947 */ /* 0x004fea0003800000 */
[----:B------:R2:W5:Y:S02]  /*7bf0*/  LDG.E.LTC128B.U16 R14, desc[UR24][R10.64+0x42] ;  /* 0x000042180a0e7981 */ /* 0x000564000c1e1520 */
.L_x_53:
[----:B------:R-:W-:Y:S05]  /*7c00*/  BSYNC B0 ;  /* 0x0000000000007941 */ /* 0x000fea0003800000 */
.L_x_52:
        /* <DEDUP_REMOVED lines=10> */
.L_x_55:
[----:B------:R-:W-:Y:S05]  /*7cb0*/  BSYNC B0 ;  /* 0x0000000000007941 */ /* 0x000fea0003800000 */
.L_x_54:
[----:B------:R-:W2:Y:S01]  /*7cc0*/  LDL.LU R22, [R1+0x48] ;  /* 0x0000480001167983 */ /* 0x000ea20000300800 */
[C---:B-----5:R-:W-:Y:S01]  /*7cd0*/  IMAD.U32 R15, R14.reuse, 0x10000, RZ ;  /* 0x000100000e0f7824 */ /* 0x060fe200078e00ff */
[----:B------:R-:W-:Y:S01]  /*7ce0*/  BSSY B0, `(.L_x_56) ;  /* 0x0000009000007945 */ /* 0x000fe20003800000 */
[----:B------:R-:W-:Y:S02]  /*7cf0*/  PRMT R21, R14, 0x7610, R21 ;  /* 0x000076100e157816 */ /* 0x000fe40000000015 */
[----:B------:R-:W-:-:S04]  /*7d00*/  FMUL R15, R15, UR8 ;  /* 0x000000080f0f7c20 */ /* 0x000fc80008400000 */
[----:B--2---:R-:W-:-:S05]  /*7d10*/  FFMA R15, R22, UR13, R15 ;  /* 0x0000000d160f7c23 */ /* 0x004fca000800000f */
[----:B------:R-:W-:-:S05]  /*7d20*/  F2FP.BF16.F32.PACK_AB R15, RZ, R15 ;  /* 0x0000000fff0f723e */ /* 0x000fca00000010ff */
[----:B------:R2:W-:Y:S01]  /*7d30*/  @P0 STG.E.U16 desc[UR24][R6.64+0x40], R15 ;  /* 0x0000400f06000986 */ /* 0x0005e2000c101518 */
[----:B------:R-:W-:-:S13]  /*7d40*/  ISETP.GT.AND P0, PT, R0, 0x8, P1 ;  /* 0x000000080000780c */ /* 0x000fda0000f04270 */
[----:B--2---:R-:W-:Y:S05]  /*7d50*/  @!P0 BRA `(.L_x_57) ;  /* 0x0000000000048947 */ /* 0x004fea0003800000 */
[----:B------:R2:W5:Y:S02]  /*7d60*/  LDG.E.LTC128B.U16 R21, desc[UR24][R8.64+0x42] ;  /* 0x0000421808157981 */ /* 0x000564000c1e1520 */
.L_x_57:
[----:B------:R-:W-:Y:S05]  /*7d70*/  BSYNC B0 ;  /* 0x0000000000007941 */ /* 0x000fea0003800000 */
.L_x_56:
[----:B------:R-:W3:Y:S01]  /*7d80*/  LDL.LU R15, [R1+0x4c] ;  /* 0x00004c00010f7983 */ /* 0x000ee20000300800 */
[----:B-----5:R-:W-:Y:S01]  /*7d90*/  IMAD.U32 R14, R21, 0x10000, RZ ;  /* 0x00010000150e7824 */ /* 0x020fe200078e00ff */
[----:B------:R-:W-:Y:S01]  /*7da0*/  ISETP.GT.AND P2, PT, R3, 0x28, PT ;  /* 0x000000280300780c */ /* 0x000fe20003f44270 */
[----:B------:R-:W-:Y:S01]  /*7db0*/  IMAD.WIDE.U32 R224, R219, R216, UR26 ;  /* 0x0000001adbe07e25 */ /* 0x000fe2000f8e00d8 */
[----:B------:R-:W-:-:S03]  /*7dc0*/  LOP3.LUT R2, R2, 0xffdfffff, RZ, 0xc0, !PT ;  /* 0xffdfffff02027812 */ /* 0x000fc600078ec0ff */
[----:B------:R-:W-:Y:S01]  /*7dd0*/  FMUL R14, R14, UR8 ;  /* 0x000000080e0e7c20 */ /* 0x000fe20008400000 */
[----:B------:R-:W-:Y:S01]  /*7de0*/  BSSY B0, `(.L_x_58) ;  /* 0x0000010000007945 */ /* 0x000fe20003800000 */
[----:B------:R-:W-:-:S06]  /*7df0*/  IMAD.IADD R237, R227, 0x1, R225 ;  /* 0x00000001e3ed7824 */ /* 0x000fcc00078e02e1 */
[----:B------:R-:W-:Y:S01]  /*7e00*/  @P2 LOP3.LUT R2, R2, 0x200000, RZ, 0xfc, !PT ;  /* 0x0020000002022812 */ /* 0x000fe200078efcff */
[----:B---3--:R-:W-:-:S05]  /*7e10*/  FFMA R14, R15, UR13, R14 ;  /* 0x0000000d0f0e7c23 */ /* 0x008fca000800000e */
[----:B------:R-:W-:-:S05]  /*7e20*/  F2FP.BF16.F32.PACK_AB R14, RZ, R14 ;  /* 0x0000000eff0e723e */ /* 0x000fca00000010ff */
[----:B------:R3:W-:Y:S02]  /*7e30*/  @P0 STG.E.U16 desc[UR24][R6.64+0x42], R14 ;  /* 0x0000420e06000986 */ /* 0x0007e4000c101518 */
[----:B---3--:R-:W-:-:S04]  /*7e40*/  IADD3 R14, P0, R224, UR10, RZ ;  /* 0x0000000ae00e7c10 */ /* 0x008fc8000ff1e0ff */
[----:B------:R-:W-:-:S03]  /*7e50*/  IADD3.X R15, R237, UR5, RZ, P0, !PT ;  /* 0x00000005ed0f7c10 */ /* 0x000fc600087fe4ff */
[----:B------:R-:W-:-:S04]  /*7e60*/  IMAD.WIDE.U32 R14, R20, UR7, R14 ;  /* 0x00000007140e7c25 */ /* 0x000fc8000f8e000e */
[----:B------:R-:W-:Y:S01]  /*7e70*/  VIADD R15, R15, UR12 ;  /* 0x0000000c0f0f7c36 */ /* 0x000fe20008000000 */
[----:B------:R-:W-:Y:S02]  /*7e80*/  IADD3 R238, P0, P1, R14, UR17, R12 ;  /* 0x000000110eee7c10 */ /* 0x000fe4000f91e00c */
[----:B------:R-:W-:Y:S02]  /*7e90*/  PRMT R14, R21, 0x7610, R14 ;  /* 0x00007610150e7816 */ /* 0x000fe4000000000e */
[----:B------:R-:W-:Y:S02]  /*7ea0*/  IADD3.X R244, R15, UR20, R13, P0, P1 ;  /* 0x000000140ff47c10 */ /* 0x000fe400087e240d */
[----:B------:R-:W-:-:S13]  /*7eb0*/  ISETP.GT.AND P0, PT, R0, RZ, P2 ;  /* 0x000000ff0000720c */ /* 0x000fda0001704270 */
[----:B------:R-:W-:Y:S05]  /*7ec0*/  @!P0 BRA `(.L_x_59) ;  /* 0x0000000000048947 */ /* 0x000fea0003800000 */
[----:B------:R3:W5:Y:S02]  /*7ed0*/  LDG.E.LTC128B.U16 R14, desc[UR24][R10.64+0x50] ;  /* 0x000050180a0e7981 */ /* 0x000764000c1e1520 */
.L_x_59:
[----:B------:R-:W-:Y:S05]  /*7ee0*/  BSYNC B0 ;  /* 0x0000000000007941 */ /* 0x000fea0003800000 */
.L_x_58:
        /* <DEDUP_REMOVED lines=13> */
.L_x_61:
[----:B------:R-:W-:Y:S05]  /*7fc0*/  BSYNC B0 ;  /* 0x0000000000007941 */ /* 0x000fea0003800000 */
.L_x_60:
        /* <DEDUP_REMOVED lines=10> */
.L_x_63:
[----:B------:R-:W-:Y:S05]  /*8070*/  BSYNC B0 ;  /* 0x0000000000007941 */ /* 0x000fea0003800000 */
.L_x_62:
        /* <DEDUP_REMOVED lines=10> */
.L_x_65:
[----:B------:R-:W-:Y:S05]  /*8120*/  BSYNC B0 ;  /* 0x0000000000007941 */ /* 0x000fea0003800000 */
.L_x_64:
[----:B------:R-:W3:Y:S01]  /*8130*/  LDL.LU R22, [R1+0x5c] ;  /* 0x00005c0001167983 */ /* 0x000ee20000300800 */
[----:B-----5:R-:W-:Y:S01]  /*8140*/  IMAD.U32 R15, R14, 0x10000, RZ ;  /* 0x000100000e0f7824 */ /* 0x020fe200078e00ff */
[----:B------:R-:W-:Y:S01]  /*8150*/  ISETP.GT.AND P3, PT, R3, 0x30, PT ;  /* 0x000000300300780c */ /* 0x000fe20003f64270 */
[----:B------:R-:W-:Y:S01]  /*8160*/  BSSY B0, `(.L_x_66) ;  /* 0x000000b000007945 */ /* 0x000fe20003800000 */
[----:B------:R-:W-:Y:S01]  /*8170*/  LOP3.LUT R2, R2, 0xfff7ffff, RZ, 0xc0, !PT ;  /* 0xfff7ffff02027812 */ /* 0x000fe200078ec0ff */
[----:B------:R-:W-:Y:S01]  /*8180*/  FMUL R15, R15, UR8 ;  /* 0x000000080f0f7c20 */ /* 0x000fe20008400000 */
[----:B------:R-:W-:-:S09]  /*8190*/  PRMT R21, R14, 0x7610, R21 ;  /* 0x000076100e157816 */ /* 0x000fd20000000015 */
[----:B------:R-:W-:Y:S01]  /*81a0*/  @P3 LOP3.LUT R2, R2, 0x80000, RZ, 0xfc, !PT ;  /* 0x0008000002023812 */ /* 0x000fe200078efcff */
[----:B---3--:R-:W-:-:S05]  /*81b0*/  FFMA R15, R22, UR13, R15 ;  /* 0x0000000d160f7c23 */ /* 0x008fca000800000f */
[----:B------:R-:W-:-:S05]  /*81c0*/  F2FP.BF16.F32.PACK_AB R15, RZ, R15 ;  /* 0x0000000fff0f723e */ /* 0x000fca00000010ff */
[----:B------:R3:W-:Y:S01]  /*81d0*/  @P0 STG.E.U16 desc[UR24][R6.64+0x52], R15 ;  /* 0x0000520f06000986 */ /* 0x0007e2000c101518 */
[----:B------:R-:W-:-:S13]  /*81e0*/  ISETP.GT.AND P0, PT, R0, RZ, P3 ;  /* 0x000000ff0000720c */ /* 0x000fda0001f04270 */
[----:B---3--:R-:W-:Y:S05]  /*81f0*/  @!P0 BRA `(.L_x_67) ;  /* 0x0000000000048947 */ /* 0x008fea0003800000 */
[----:B------:R3:W5:Y:S02]  /*8200*/  LDG.E.LTC128B.U16 R21, desc[UR24][R10.64+0x60] ;  /* 0x000060180a157981 */ /* 0x000764000c1e1520 */
.L_x_67:
[----:B------:R-:W-:Y:S05]  /*8210*/  BSYNC B0 ;  /* 0x0000000000007941 */ /* 0x000fea0003800000 */
.L_x_66:
[----:B------:R-:W2:Y:S01]  /*8220*/  LDL.LU R15, [R1+0x60] ;  /* 0x00006000010f7983 */ /* 0x000ea20000300800 */
[----:B-----5:R-:W-:Y:S01]  /*8230*/  IMAD.U32 R14, R21, 0x10000, RZ ;  /* 0x00010000150e7824 */ /* 0x020fe200078e00ff */
[----:B------:R-:W-:Y:S01]  /*8240*/  ISETP.GT.AND P2, PT, R3, 0x31, PT ;  /* 0x000000310300780c */ /* 0x000fe20003f44270 */
[----:B------:R-:W-:Y:S01]  /*8250*/  IMAD.WIDE.U32 R22, R221, R216, UR26 ;  /* 0x0000001add167e25 */ /* 0x000fe2000f8e00d8 */
[----:B------:R-:W-:-:S03]  /*8260*/  LOP3.LUT R2, R2, 0xfffbffff, RZ, 0xc0, !PT ;  /* 0xfffbffff02027812 */ /* 0x000fc600078ec0ff */
[----:B------:R-:W-:Y:S01]  /*8270*/  FMUL R14, R14, UR8 ;  /* 0x000000080e0e7c20 */ /* 0x000fe20008400000 */
[----:B------:R-:W-:Y:S01]  /*8280*/  BSSY B0, `(.L_x_68) ;  /* 0x0000010000007945 */ /* 0x000fe20003800000 */
[----:B------:R-:W-:Y:S01]  /*8290*/  IMAD.IADD R235, R223, 0x1, R23 ;  /* 0x00000001dfeb7824 */ /* 0x000fe200078e0217 */
[----:B------:R-:W-:-:S05]  /*82a0*/  PRMT R218, R21, 0x7610, R218 ;  /* 0x0000761015da7816 */ /* 0x000fca00000000da */
[----:B------:R-:W-:Y:S01]  /*82b0*/  @P2 LOP3.LUT R2, R2, 0x40000, RZ, 0xfc, !PT ;  /* 0x0004000002022812 */ /* 0x000fe200078efcff */
[----:B--2---:R-:W-:-:S05]  /*82c0*/  FFMA R14, R15, UR13, R14 ;  /* 0x0000000d0f0e7c23 */ /* 0x004fca000800000e */
[----:B------:R-:W-:-:S05]  /*82d0*/  F2FP.BF16.F32.PACK_AB R14, RZ, R14 ;  /* 0x0000000eff0e723e */ /* 0x000fca00000010ff */
[----:B------:R2:W-:Y:S02]  /*82e0*/  @P0 STG.E.U16 desc[UR24][R4.64+0x60], R14 ;  /* 0x0000600e04000986 */ /* 0x0005e4000c101518 */
[----:B--2---:R-:W-:-:S04]  /*82f0*/  IADD3 R14, P0, R22, UR10, RZ ;  /* 0x0000000a160e7c10 */ /* 0x004fc8000ff1e0ff */
[----:B------:R-:W-:-:S03]  /*8300*/  IADD3.X R15, R235, UR5, RZ, P0, !PT ;  /* 0x00000005eb0f7c10 */ /* 0x000fc600087fe4ff */
[----:B------:R-:W-:-:S04]  /*8310*/  IMAD.WIDE.U32 R14, R20, UR7, R14 ;  /* 0x00000007140e7c25 */ /* 0x000fc8000f8e000e */
[----:B------:R-:W-:Y:S01]  /*8320*/  VIADD R15, R15, UR12 ;  /* 0x0000000c0f0f7c36 */ /* 0x000fe20008000000 */
[----:B------:R-:W-:-:S04]  /*8330*/  IADD3 R236, P0, P1, R14, UR17, R12 ;  /* 0x000000110eec7c10 */ /* 0x000fc8000f91e00c */
[----:B------:R-:W-:Y:S02]  /*8340*/  IADD3.X R243, R15, UR20, R13, P0, P1 ;  /* 0x000000140ff37c10 */ /* 0x000fe400087e240d */
[----:B------:R-:W-:-:S13]  /*8350*/  ISETP.GT.AND P0, PT, R0, RZ, P2 ;  /* 0x000000ff0000720c */ /* 0x000fda0001704270 */
[----:B------:R-:W-:Y:S05]  /*8360*/  @!P0 BRA `(.L_x_69) ;  /* 0x0000000000048947 */ /* 0x000fea0003800000 */
[----:B------:R2:W5:Y:S02]  /*8370*/  LDG.E.LTC128B.U16 R218, desc[UR24][R10.64+0x62] ;  /* 0x000062180ada7981 */ /* 0x000564000c1e1520 */
.L_x_69:
[----:B------:R-:W-:Y:S05]  /*8380*/  BSYNC B0 ;  /* 0x0000000000007941 */ /* 0x000fea0003800000 */
.L_x_68:
[----:B------:R-:W3:Y:S01]  /*8390*/  LDL.LU R15, [R1+0x64] ;  /* 0x00006400010f7983 */ /* 0x000ee20000300800 */
[----:B-----5:R-:W-:Y:S01]  /*83a0*/  IMAD.U32 R14, R218, 0x10000, RZ ;  /* 0x00010000da0e7824 */ /* 0x020fe200078e00ff */
[----:B------:R-:W-:Y:S03]  /*83b0*/  BSSY B0, `(.L_x_70) ;  /* 0x0000011000007945 */ /* 0x000fe60003800000 */
[----:B------:R-:W-:-:S04]  /*83c0*/  FMUL R14, R14, UR8 ;  /* 0x000000080e0e7c20 */ /* 0x000fc80008400000 */
[----:B---3--:R-:W-:-:S05]  /*83d0*/  FFMA R14, R15, UR13, R14 ;  /* 0x0000000d0f0e7c23 */ /* 0x008fca000800000e */
[----:B------:R-:W-:-:S05]  /*83e0*/  F2FP.BF16.F32.PACK_AB R14, RZ, R14 ;  /* 0x0000000eff0e723e */ /* 0x000fca00000010ff */
[----:B------:R3:W-:Y:S02]  /*83f0*/  @P0 STG.E.U16 desc[UR24][R4.64+0x62], R14 ;  /* 0x0000620e04000986 */ /* 0x0007e4000c101518 */
[----:B---3--:R-:W-:-:S04]  /*8400*/  IMAD.WIDE.U32 R14, R220, R216, UR26 ;  /* 0x0000001adc0e7e25 */ /* 0x008fc8000f8e00d8 */
[----:B------:R-:W-:Y:S01]  /*8410*/  IMAD.IADD R226, R222, 0x1, R15 ;  /* 0x00000001dee27824 */ /* 0x000fe200078e020f */
[----:B------:R-:W-:-:S04]  /*8420*/  IADD3 R216, P0, R14, UR10, RZ ;  /* 0x0000000a0ed87c10 */ /* 0x000fc8000ff1e0ff */
[----:B------:R-:W-:-:S03]  /*8430*/  IADD3.X R217, R226, UR5, RZ, P0, !PT ;  /* 0x00000005e2d97c10 */ /* 0x000fc600087fe4ff */
[----:B------:R-:W-:-:S04]  /*8440*/  IMAD.WIDE.U32 R20, R20, UR7, R216 ;  /* 0x0000000714147c25 */ /* 0x000fc8000f8e00d8 */
[----:B------:R-:W-:Y:S01]  /*8450*/  VIADD R21, R21, UR12 ;  /* 0x0000000c15157c36 */ /* 0x000fe20008000000 */
[----:B------:R-:W-:Y:S02]  /*8460*/  IADD3 R234, P0, P1, R20, UR17, R12 ;  /* 0x0000001114ea7c10 */ /* 0x000fe4000f91e00c */
[----:B------:R-:W-:Y:S02]  /*8470*/  PRMT R20, R218, 0x7610, R20 ;  /* 0x00007610da147816 */ /* 0x000fe40000000014 */
[----:B------:R-:W-:Y:S02]  /*8480*/  IADD3.X R242, R21, UR20, R13, P0, P1 ;  /* 0x0000001415f27c10 */ /* 0x000fe400087e240d */
[----:B------:R-:W-:-:S13]  /*8490*/  ISETP.GT.AND P0, PT, R0, 0x8, P3 ;  /* 0x000000080000780c */ /* 0x000fda0001f04270 */
[----:B------:R-:W-:Y:S05]  /*84a0*/  @!P0 BRA `(.L_x_71) ;  /* 0x0000000000048947 */ /* 0x000fea0003800000 */
[----:B------:R3:W5:Y:S02]  /*84b0*/  LDG.E.LTC128B.U16 R20, desc[UR24][R8.64+0x60] ;  /* 0x0000601808147981 */ /* 0x000764000c1e1520 */
.L_x_71:
[----:B------:R-:W-:Y:S05]  /*84c0*/  BSYNC B0 ;  /* 0x0000000000007941 */ /* 0x000fea0003800000 */
.L_x_70:
        /* <DEDUP_REMOVED lines=10> */
.L_x_73:
[----:B------:R-:W-:Y:S05]  /*8570*/  BSYNC B0 ;  /* 0x0000000000007941 */ /* 0x000fea0003800000 */
.L_x_72:
[----:B------:R-:W3:Y:S01]  /*8580*/  LDL.LU R13, [R1+0x6c] ;  /* 0x00006c00010d7983 */ /* 0x000ee20000300800 */
[----:B-----5:R-:W-:Y:S01]  /*8590*/  SHF.L.U32 R12, R20, 0x10, RZ ;  /* 0x00000010140c7819 */ /* 0x020fe200000006ff */
[----:B------:R-:W-:Y:S01]  /*85a0*/  USHF.L.U32 UR16, UR14, 0x1, URZ ;  /* 0x000000010e107899 */ /* 0x000fe2000800063f */
[----:B------:R-:W-:Y:S01]  /*85b0*/  ISETP.GT.AND P3, PT, R3, 0x38, PT ;  /* 0x000000380300780c */ /* 0x000fe20003f64270 */
[----:B------:R-:W-:Y:S01]  /*85c0*/  USHF.L.U64.HI UR22, UR14, 0x1, UR21 ;  /* 0x000000010e167899 */ /* 0x000fe20008010215 */
[----:B------:R-:W-:Y:S01]  /*85d0*/  LOP3.LUT R2, R2, 0xfffdffff, RZ, 0xc0, !PT ;  /* 0xfffdffff02027812 */ /* 0x000fe200078ec0ff */
[----:B------:R-:W-:Y:S01]  /*85e0*/  FMUL R12, R12, UR8 ;  /* 0x000000080c0c7c20 */ /* 0x000fe20008400000 */
[----:B------:R-:W-:Y:S09]  /*85f0*/  BSSY B0, `(.L_x_74) ;  /* 0x000000c000007945 */ /* 0x000ff20003800000 */
[----:B------:R-:W-:Y:S01]  /*8600*/  @P3 LOP3.LUT R2, R2, 0x20000, RZ, 0xfc, !PT ;  /* 0x0002000002023812 */ /* 0x000fe200078efcff */
[----:B---3--:R-:W-:Y:S01]  /*8610*/  FFMA R12, R13, UR13, R12 ;  /* 0x0000000d0d0c7c23 */ /* 0x008fe2000800000c */
[----:B------:R-:W-:-:S04]  /*8620*/  IMAD.U32 R13, RZ, RZ, UR6 ;  /* 0x00000006ff0d7e24 */ /* 0x000fc8000f8e00ff */
[----:B------:R-:W-:-:S05]  /*8630*/  F2FP.BF16.F32.PACK_AB R12, RZ, R12 ;  /* 0x0000000cff0c723e */ /* 0x000fca00000010ff */
[----:B------:R3:W-:Y:S02]  /*8640*/  @P0 STG.E.U16 desc[UR24][R6.64+0x62], R12 ;  /* 0x0000620c06000986 */ /* 0x0007e4000c101518 */
[----:B---3--:R-:W-:-:S05]  /*8650*/  IMAD.U32 R12, RZ, RZ, UR23 ;  /* 0x00000017ff0c7e24 */ /* 0x008fca000f8e00ff */
[----:B------:R-:W-:-:S04]  /*8660*/  IADD3 R12, P0, P1, R12, UR16, R4 ;  /* 0x000000100c0c7c10 */ /* 0x000fc8000f91e004 */
[----:B------:R-:W-:Y:S02]  /*8670*/  IADD3.X R13, R13, UR22, R5, P0, P1 ;  /* 0x000000160d0d7c10 */ /* 0x000fe400087e2405 */
[----:B------:R-:W-:-:S13]  /*8680*/  ISETP.GT.AND P0, PT, R0, RZ, P3 ;  /* 0x000000ff0000720c */ /* 0x000fda0001f04270 */
[----:B------:R-:W-:Y:S05]  /*8690*/  @!P0 BRA `(.L_x_75) ;  /* 0x0000000000048947 */ /* 0x000fea0003800000 */
[----:B------:R3:W5:Y:S02]  /*86a0*/  LDG.E.LTC128B.U16 R20, desc[UR24][R10.64+0x70] ;  /* 0x000070180a147981 */ /* 0x000764000c1e1520 */
.L_x_75:
[----:B------:R-:W-:Y:S05]  /*86b0*/  BSYNC B0 ;  /* 0x0000000000007941 */ /* 0x000fea0003800000 */
.L_x_74:
[----:B------:R-:W2:Y:S01]  /*86c0*/  LDL.LU R216, [R1+0x70] ;  /* 0x0000700001d87983 */ /* 0x000ea20000300800 */
[----:B-----5:R-:W-:Y:S01]  /*86d0*/  IMAD.U32 R21, R20, 0x10000, RZ ;  /* 0x0001000014157824 */ /* 0x020fe200078e00ff */
[----:B------:R-:W-:Y:S01]  /*86e0*/  ISETP.GT.AND P2, PT, R3, 0x39, PT ;  /* 0x000000390300780c */ /* 0x000fe20003f44270 */
[----:B------:R-:W-:Y:S01]  /*86f0*/  BSSY B0, `(.L_x_76) ;  /* 0x000000b000007945 */ /* 0x000fe20003800000 */
[----:B------:R-:W-:Y:S01]  /*8700*/  LOP3.LUT R2, R2, 0xfffeffff, RZ, 0xc0, !PT ;  /* 0xfffeffff02027812 */ /* 0x000fe200078ec0ff */
[----:B------:R-:W-:Y:S01]  /*8710*/  FMUL R21, R21, UR8 ;  /* 0x0000000815157c20 */ /* 0x000fe20008400000 */
[----:B------:R-:W-:-:S09]  /*8720*/  PRMT R217, R20, 0x7610, R217 ;  /* 0x0000761014d97816 */ /* 0x000fd200000000d9 */
[----:B------:R-:W-:Y:S01]  /*8730*/  @P2 LOP3.LUT R2, R2, 0x10000, RZ, 0xfc, !PT ;  /* 0x0001000002022812 */ /* 0x000fe200078efcff */
[----:B--2---:R-:W-:-:S05]  /*8740*/  FFMA R21, R216, UR13, R21 ;  /* 0x0000000dd8157c23 */ /* 0x004fca0008000015 */
[----:B------:R-:W-:-:S05]  /*8750*/  F2FP.BF16.F32.PACK_AB R21, RZ, R21 ;  /* 0x00000015ff15723e */ /* 0x000fca00000010ff */
[----:B------:R2:W-:Y:S01]  /*8760*/  @P0 STG.E.U16 desc[UR24][R4.64+0x70], R21 ;  /* 0x0000701504000986 */ /* 0x0005e2000c101518 */
[----:B------:R-:W-:-:S13]  /*8770*/  ISETP.GT.AND P0, PT, R0, RZ, P2 ;  /* 0x000000ff0000720c */ /* 0x000fda0001704270 */
[----:B--2---:R-:W-:Y:S05]  /*8780*/  @!P0 BRA `(.L_x_77) ;  /* 0x0000000000048947 */ /* 0x004fea0003800000 */
[----:B------:R2:W5:Y:S02]  /*8790*/  LDG.E.LTC128B.U16 R217, desc[UR24][R10.64+0x72] ;  /* 0x000072180ad97981 */ /* 0x000564000c1e1520 */
.L_x_77:
[----:B------:R-:W-:Y:S05]  /*87a0*/  BSYNC B0 ;  /* 0x0000000000007941 */ /* 0x000fea0003800000 */
.L_x_76:
        /* <DEDUP_REMOVED lines=10> */
.L_x_79:
[----:B------:R-:W-:Y:S05]  /*8850*/  BSYNC B0 ;  /* 0x0000000000007941 */ /* 0x000fea0003800000 */
.L_x_78:
[----:B------:R-:W2:Y:S01]  /*8860*/  LDL.LU R21, [R1+0x78] ;  /* 0x0000780001157983 */ /* 0x000ea20000300800 */
[----:B-----5:R-:W-:Y:S01]  /*8870*/  IMAD.U32 R20, R217, 0x10000, RZ ;  /* 0x00010000d9147824 */ /* 0x020fe200078e00ff */
[----:B------:R-:W-:Y:S01]  /*8880*/  USHF.L.U32 UR9, UR18, 0x8, URZ ;  /* 0x0000000812097899 */ /* 0x000fe2000800063f */
[----:B------:R-:W-:Y:S01]  /*8890*/  BSSY B0, `(.L_x_80) ;  /* 0x000000d000007945 */ /* 0x000fe20003800000 */
[----:B------:R-:W-:Y:S01]  /*88a0*/  USHF.L.U64.HI UR15, UR18, 0x8, UR19 ;  /* 0x00000008120f7899 */ /* 0x000fe20008010213 */
[----:B------:R-:W-:-:S03]  /*88b0*/  FMUL R20, R20, UR8 ;  /* 0x0000000814147c20 */ /* 0x000fc60008400000 */
[----:B------:R-:W-:Y:S02]  /*88c0*/  IMAD.U32 R216, RZ, RZ, UR9 ;  /* 0x00000009ffd87e24 */ /* 0x000fe4000f8e00ff */
[----:B--2---:R-:W-:Y:S01]  /*88d0*/  FFMA R20, R21, UR13, R20 ;  /* 0x0000000d15147c23 */ /* 0x004fe20008000014 */
[----:B------:R-:W-:-:S04]  /*88e0*/  IMAD.U32 R21, RZ, RZ, UR15 ;  /* 0x0000000fff157e24 */ /* 0x000fc8000f8e00ff */
[----:B------:R-:W-:-:S05]  /*88f0*/  F2FP.BF16.F32.PACK_AB R20, RZ, R20 ;  /* 0x00000014ff14723e */ /* 0x000fca00000010ff */
[----:B------:R2:W-:Y:S02]  /*8900*/  @P0 STG.E.U16 desc[UR24][R6.64+0x70], R20 ;  /* 0x0000701406000986 */ /* 0x0005e4000c101518 */
[----:B--2---:R-:W-:-:S04]  /*8910*/  IADD3 R20, P0, P1, R4, UR23, R216 ;  /* 0x0000001704147c10 */ /* 0x004fc8000f91e0d8 */
[----:B------:R-:W-:Y:S02]  /*8920*/  IADD3.X R21, R5, UR6, R21, P0, P1 ;  /* 0x0000000605157c10 */ /* 0x000fe400087e2415 */
[----:B------:R-:W-:-:S13]  /*8930*/  ISETP.GT.AND P0, PT, R0, 0x8, P2 ;  /* 0x000000080000780c */ /* 0x000fda0001704270 */
[----:B------:R-:W-:Y:S05]  /*8940*/  @!P0 BRA `(.L_x_81) ;  /* 0x0000000000048947 */ /* 0x000fea0003800000 */
[----:B------:R2:W5:Y:S02]  /*8950*/  LDG.E.LTC128B.U16 R217, desc[UR24][R8.64+0x72] ;  /* 0x0000721808d97981 */ /* 0x000564000c1e1520 */
.L_x_81:
[----:B------:R-:W-:Y:S05]  /*8960*/  BSYNC B0 ;  /* 0x0000000000007941 */ /* 0x000fea0003800000 */
.L_x_80:
        /* <DEDUP_REMOVED lines=13> */
.L_x_83:
[----:B------:R-:W-:Y:S05]  /*8a40*/  BSYNC B0 ;  /* 0x0000000000007941 */ /* 0x000fea0003800000 */
.L_x_82:
        /* <DEDUP_REMOVED lines=13> */
.L_x_85:
[----:B------:R-:W-:Y:S05]  /*8b20*/  BSYNC B0 ;  /* 0x0000000000007941 */ /* 0x000fea0003800000 */
.L_x_84:
        /* <DEDUP_REMOVED lines=10> */
.L_x_87:
[----:B------:R-:W-:Y:S05]  /*8bd0*/  BSYNC B0 ;  /* 0x0000000000007941 */ /* 0x000fea0003800000 */
.L_x_86:
        /* <DEDUP_REMOVED lines=10> */
.L_x_89:
[----:B------:R-:W-:Y:S05]  /*8c80*/  BSYNC B0 ;  /* 0x0000000000007941 */ /* 0x000fea0003800000 */
.L_x_88:
        /* <DEDUP_REMOVED lines=13> */
.L_x_91:
[----:B------:R-:W-:Y:S05]  /*8d60*/  BSYNC B0 ;  /* 0x0000000000007941 */ /* 0x000fea0003800000 */
.L_x_90:
        /* <DEDUP_REMOVED lines=13> */
.L_x_93:
[----:B------:R-:W-:Y:S05]  /*8e40*/  BSYNC B0 ;  /* 0x0000000000007941 */ /* 0x000fea0003800000 */
.L_x_92:
        /* <DEDUP_REMOVED lines=10> */
.L_x_95:
[----:B------:R-:W-:Y:S05]  /*8ef0*/  BSYNC B0 ;  /* 0x0000000000007941 */ /* 0x000fea0003800000 */
.L_x_94:
        /* <DEDUP_REMOVED lines=10> */
.L_x_97:
[----:B------:R-:W-:Y:S05]  /*8fa0*/  BSYNC B0 ;  /* 0x0000000000007941 */ /* 0x000fea0003800000 */
.L_x_96:
        /* <DEDUP_REMOVED lines=13> */
.L_x_99:
[----:B------:R-:W-:Y:S05]  /*9080*/  BSYNC B0 ;  /* 0x0000000000007941 */ /* 0x000fea0003800000 */
.L_x_98:
[----:B------:R-:W2:Y:S01]  /*9090*/  LDL.LU R218, [R1+0xa0] ;  /* 0x0000a00001da7983 */ /* 0x000ea20000300800 */
[----:B-----5:R-:W-:Y:S01]  /*90a0*/  IMAD.U32 R15, R217, 0x10000, RZ ;  /* 0x00010000d90f7824 */ /* 0x020fe200078e00ff */
[----:B------:R-:W-:Y:S01]  /*90b0*/  ISETP.GT.AND P1, PT, R3, 0x51, PT ;  /* 0x000000510300780c */ /* 0x000fe20003f24270 */
[----:B------:R-:W-:Y:S01]  /*90c0*/  BSSY B0, `(.L_x_100) ;  /* 0x000002e000007945 */ /* 0x000fe20003800000 */
[----:B------:R-:W-:Y:S01]  /*90d0*/  LOP3.LUT R2, R2, 0xfffffbff, RZ, 0xc0, !PT ;  /* 0xfffffbff02027812 */ /* 0x000fe200078ec0ff */
[----:B------:R-:W-:-:S10]  /*90e0*/  FMUL R15, R15, UR8 ;  /* 0x000000080f0f7c20 */ /* 0x000fd40008400000 */
[----:B------:R-:W-:Y:S01]  /*90f0*/  @P1 LOP3.LUT R2, R2, 0x400, RZ, 0xfc, !PT ;  /* 0x0000040002021812 */ /* 0x000fe200078efcff */
[----:B--2---:R-:W-:Y:S01]  /*9100*/  FFMA R15, R218, UR13, R15 ;  /* 0x0000000dda0f7c23 */ /* 0x004fe2000800000f */
[----:B------:R-:W-:-:S04]  /*9110*/  IMAD.WIDE.U32 R218, R219, UR28, R16 ;  /* 0x0000001cdbda7c25 */ /* 0x000fc8000f8e0010 */
[----:B------:R-:W-:-:S05]  /*9120*/  F2FP.BF16.F32.PACK_AB R15, RZ, R15 ;  /* 0x0000000fff0f723e */ /* 0x000fca00000010ff */
[----:B------:R2:W-:Y:S01]  /*9130*/  @P0 STG.E.U16 desc[UR24][R4.64+0xa0], R15 ;  /* 0x0000a00f04000986 */ /* 0x0005e2000c101518 */
[----:B------:R-:W-:Y:S01]  /*9140*/  LEA R232, P0, R218, UR30, 0x1 ;  /* 0x0000001edae87c11 */ /* 0x000fe2000f8008ff */
[----:B--2---:R-:W-:-:S05]  /*9150*/  IMAD.IADD R15, R219, 0x1, R227 ;  /* 0x00000001db0f7824 */ /* 0x004fca00078e02e3 */
[----:B------:R-:W-:Y:S01]  /*9160*/  LEA.HI.X R233, R218, UR31, R15, 0x1, P0 ;  /* 0x0000001fdae97c11 */ /* 0x000fe200080f0c0f */
[----:B------:R-:W-:-:S04]  /*9170*/  IMAD.WIDE.U32 R218, R221, UR28, R16 ;  /* 0x0000001cddda7c25 */ /* 0x000fc8000f8e0010 */
[----:B------:R-:W-:Y:S01]  /*9180*/  IMAD.IADD R223, R219, 0x1, R223 ;  /* 0x00000001dbdf7824 */ /* 0x000fe200078e02df */
[----:B------:R-:W-:-:S04]  /*9190*/  LEA R230, P0, R218, UR30, 0x1 ;  /* 0x0000001edae67c11 */ /* 0x000fc8000f8008ff */
[----:B------:R-:W-:Y:S01]  /*91a0*/  LEA.HI.X R231, R218, UR31, R223, 0x1, P0 ;  /* 0x0000001fdae77c11 */ /* 0x000fe200080f0cdf */
[----:B------:R-:W-:-:S04]  /*91b0*/  IMAD.WIDE.U32 R218, R220, UR28, R16 ;  /* 0x0000001cdcda7c25 */ /* 0x000fc8000f8e0010 */
[----:B------:R-:W-:Y:S01]  /*91c0*/  IMAD.IADD R222, R219, 0x1, R222 ;  /* 0x00000001dbde7824 */ /* 0x000fe200078e02de */
[----:B------:R-:W-:-:S04]  /*91d0*/  LEA R228, P0, R218, UR30, 0x1 ;  /* 0x0000001edae47c11 */ /* 0x000fc8000f8008ff */
[----:B------:R-:W-:Y:S02]  /*91e0*/  LEA.HI.X R229, R218, UR31, R222, 0x1, P0 ;  /* 0x0000001fdae57c11 */ /* 0x000fe400080f0cde */
[----:B------:R-:W-:-:S04]  /*91f0*/  LEA R218, P0, R241, UR30, 0x1 ;  /* 0x0000001ef1da7c11 */ /* 0x000fc8000f8008ff */
[----:B------:R-:W-:Y:S02]  /*9200*/  LEA.HI.X R219, R241, UR31, R247, 0x1, P0 ;  /* 0x0000001ff1db7c11 */ /* 0x000fe400080f0cf7 */
[----:B------:R-:W-:-:S04]  /*9210*/  LEA R220, P0, R240, UR30, 0x1 ;  /* 0x0000001ef0dc7c11 */ /* 0x000fc8000f8008ff */
[----:B------:R-:W-:Y:S02]  /*9220*/  LEA.HI.X R221, R240, UR31, R246, 0x1, P0 ;  /* 0x0000001ff0dd7c11 */ /* 0x000fe400080f0cf6 */
[----:B------:R-:W-:-:S04]  /*9230*/  LEA R222, P0, R239, UR30, 0x1 ;  /* 0x0000001eefde7c11 */ /* 0x000fc8000f8008ff */
[----:B------:R-:W-:Y:S02]  /*9240*/  LEA.HI.X R223, R239, UR31, R245, 0x1, P0 ;  /* 0x0000001fefdf7c11 */ /* 0x000fe400080f0cf5 */
[----:B------:R-:W-:-:S05]  /*9250*/  IADD3 R224, P0, R18, R224, RZ ;  /* 0x000000e012e07210 */ /* 0x000fca0007f1e0ff */
[----:B------:R-:W-:Y:S01]  /*9260*/  IMAD.X R19, R237, 0x1, R17, P0 ;  /* 0x00000001ed137824 */ /* 0x000fe200000e0611 */
[----:B------:R-:W-:-:S05]  /*9270*/  IADD3 R22, P0, R18, R22, RZ ;  /* 0x0000001612167210 */ /* 0x000fca0007f1e0ff */
[----:B------:R-:W-:Y:S01]  /*9280*/  IMAD.X R23, R235, 0x1, R17, P0 ;  /* 0x00000001eb177824 */ /* 0x000fe200000e0611 */
[----:B------:R-:W-:-:S05]  /*9290*/  IADD3 R15, P0, R18, R14, RZ ;  /* 0x0000000e120f7210 */ /* 0x000fca0007f1e0ff */
[----:B------:R-:W-:Y:S01]  /*92a0*/  IMAD.X R16, R226, 0x1, R17, P0 ;  /* 0x00000001e2107824 */ /* 0x000fe200000e0611 */
        /* <DEDUP_REMOVED lines=12> */
[----:B------:R-:W-:-:S13]  /*9370*/  ISETP.GT.AND P0, PT, R0, RZ, P1 ;  /* 0x000000ff0000720c */ /* 0x000fda0000f04270 */
[----:B------:R-:W-:Y:S05]  /*9380*/  @!P0 BRA `(.L_x_101) ;  /* 0x0000000000048947 */ /* 0x000fea0003800000 */
[----:B------:R2:W5:Y:S02]  /*9390*/  LDG.E.LTC128B.U16 R217, desc[UR24][R10.64+0xa2] ;  /* 0x0000a2180ad97981 */ /* 0x000564000c1e1520 */
.L_x_101:
[----:B------:R-:W-:Y:S05]  /*93a0*/  BSYNC B0 ;  /* 0x0000000000007941 */ /* 0x000fea0003800000 */
.L_x_100:
        /* <DEDUP_REMOVED lines=10> */
.L_x_103:
[----:B------:R-:W-:Y:S05]  /*9450*/  BSYNC B0 ;  /* 0x0000000000007941 */ /* 0x000fea0003800000 */
.L_x_102:
        /* <DEDUP_REMOVED lines=10> */
.L_x_105:
[----:B------:R-:W-:Y:S05]  /*9500*/  BSYNC B0 ;  /* 0x0000000000007941 */ /* 0x000fea0003800000 */
.L_x_104:
        /* <DEDUP_REMOVED lines=13> */
.L_x_107:
[----:B------:R-:W-:Y:S05]  /*95e0*/  BSYNC B0 ;  /* 0x0000000000007941 */ /* 0x000fea0003800000 */
.L_x_106:
        /* <DEDUP_REMOVED lines=13> */
.L_x_109:
[----:B------:R-:W-:Y:S05]  /*96c0*/  BSYNC B0 ;  /* 0x0000000000007941 */ /* 0x000fea0003800000 */
.L_x_108:
        /* <DEDUP_REMOVED lines=10> */
.L_x_111:
[----:B------:R-:W-:Y:S05]  /*9770*/  BSYNC B0 ;  /* 0x0000000000007941 */ /* 0x000fea0003800000 */
.L_x_110:
        /* <DEDUP_REMOVED lines=10> */
.L_x_113:
[----:B------:R-:W-:Y:S05]  /*9820*/  BSYNC B0 ;  /* 0x0000000000007941 */ /* 0x000fea0003800000 */
.L_x_112:
        /* <DEDUP_REMOVED lines=13> */
.L_x_115:
[----:B------:R-:W-:Y:S05]  /*9900*/  BSYNC B0 ;  /* 0x0000000000007941 */ /* 0x000fea0003800000 */
.L_x_114:
        /* <DEDUP_REMOVED lines=13> */
.L_x_117:
[----:B------:R-:W-:Y:S05]  /*99e0*/  BSYNC B0 ;  /* 0x0000000000007941 */ /* 0x000fea0003800000 */
.L_x_116:
        /* <DEDUP_REMOVED lines=10> */
.L_x_119:
[----:B------:R-:W-:Y:S05]  /*9a90*/  BSYNC B0 ;  /* 0x0000000000007941 */ /* 0x000fea0003800000 */
.L_x_118:
        /* <DEDUP_REMOVED lines=10> */
.L_x_121:
[----:B------:R-:W-:Y:S05]  /*9b40*/  BSYNC B0 ;  /* 0x0000000000007941 */ /* 0x000fea0003800000 */
.L_x_120:
        /* <DEDUP_REMOVED lines=13> */
.L_x_123:
[----:B------:R-:W-:Y:S05]  /*9c20*/  BSYNC B0 ;  /* 0x0000000000007941 */ /* 0x000fea0003800000 */
.L_x_122:
        /* <DEDUP_REMOVED lines=13> */
.L_x_125:
[----:B------:R-:W-:Y:S05]  /*9d00*/  BSYNC B0 ;  /* 0x0000000000007941 */ /* 0x000fea0003800000 */
.L_x_124:
        /* <DEDUP_REMOVED lines=10> */
.L_x_127:
[----:B------:R-:W-:Y:S05]  /*9db0*/  BSYNC B0 ;  /* 0x0000000000007941 */ /* 0x000fea0003800000 */
.L_x_126:
        /* <DEDUP_REMOVED lines=10> */
.L_x_129:
[----:B------:R-:W-:Y:S05]  /*9e60*/  BSYNC B0 ;  /* 0x0000000000007941 */ /* 0x000fea0003800000 */
.L_x_128:
[----:B------:R-:W3:Y:S01]  /*9e70*/  LDL.LU R235, [R1+0xdc] ;  /* 0x0000dc0001eb7983 */ /* 0x000ee20000300800 */
[----:B-----5:R-:W-:Y:S01]  /*9e80*/  IMAD.U32 R234, R217, 0x10000, RZ ;  /* 0x00010000d9ea7824 */ /* 0x020fe200078e00ff */
[----:B------:R-:W-:Y:S01]  /*9e90*/  ISETP.GT.AND P3, PT, R3, 0x70, PT ;  /* 0x000000700300780c */ /* 0x000fe20003f64270 */
[----:B------:R-:W-:Y:S02]  /*9ea0*/  BSSY B0, `(.L_x_130) ;  /* 0x0000008000007945 */ /* 0x000fe40003800000 */
[----:B------:R-:W-:-:S04]  /*9eb0*/  FMUL R234, R234, UR8 ;  /* 0x00000008eaea7c20 */ /* 0x000fc80008400000 */
[----:B---3--:R-:W-:-:S05]  /*9ec0*/  FFMA R234, R235, UR13, R234 ;  /* 0x0000000debea7c23 */ /* 0x008fca00080000ea */
[----:B------:R-:W-:-:S05]  /*9ed0*/  F2FP.BF16.F32.PACK_AB R234, RZ, R234 ;  /* 0x000000eaffea723e */ /* 0x000fca00000010ff */
[----:B------:R3:W-:Y:S01]  /*9ee0*/  @P0 STG.E.U16 desc[UR24][R6.64+0xd2], R234 ;  /* 0x0000d2ea06000986 */ /* 0x0007e2000c101518 */
[----:B------:R-:W-:-:S13]  /*9ef0*/  ISETP.GT.AND P0, PT, R0, RZ, P3 ;  /* 0x000000ff0000720c */ /* 0x000fda0001f04270 */
[----:B---3--:R-:W-:Y:S05]  /*9f00*/  @!P0 BRA `(.L_x_131) ;  /* 0x0000000000048947 */ /* 0x008fea0003800000 */
[----:B------:R3:W5:Y:S02]  /*9f10*/  LDG.E.LTC128B.U16 R217, desc[UR24][R10.64+0xe0] ;  /* 0x0000e0180ad97981 */ /* 0x000764000c1e1520 */
.L_x_131:
[----:B------:R-:W-:Y:S05]  /*9f20*/  BSYNC B0 ;  /* 0x0000000000007941 */ /* 0x000fea0003800000 */
.L_x_130:
[----:B------:R-:W2:Y:S01]  /*9f30*/  LDL.LU R235, [R1+0xe0] ;  /* 0x0000e00001eb7983 */ /* 0x000ea20000300800 */
[----:B-----5:R-:W-:Y:S01]  /*9f40*/  IMAD.U32 R234, R217, 0x10000, RZ ;  /* 0x00010000d9ea7824 */ /* 0x020fe200078e00ff */
[----:B------:R-:W-:Y:S01]  /*9f50*/  ISETP.GT.AND P2, PT, R3, 0x71, PT ;  /* 0x000000710300780c */ /* 0x000fe20003f44270 */
[----:B------:R-:W-:Y:S02]  /*9f60*/  BSSY B0, `(.L_x_132) ;  /* 0x0000008000007945 */ /* 0x000fe40003800000 */
[----:B------:R-:W-:-:S04]  /*9f70*/  FMUL R234, R234, UR8 ;  /* 0x00000008eaea7c20 */ /* 0x000fc80008400000 */
[----:B--2---:R-:W-:-:S05]  /*9f80*/  FFMA R234, R235, UR13, R234 ;  /* 0x0000000debea7c23 */ /* 0x004fca00080000ea */
[----:B------:R-:W-:-:S05]  /*9f90*/  F2FP.BF16.F32.PACK_AB R234, RZ, R234 ;  /* 0x000000eaffea723e */ /* 0x000fca00000010ff */
[----:B------:R2:W-:Y:S01]  /*9fa0*/  @P0 STG.E.U16 desc[UR24][R4.64+0xe0], R234 ;  /* 0x0000e0ea04000986 */ /* 0x0005e2000c101518 */
[----:B------:R-:W-:-:S13]  /*9fb0*/  ISETP.GT.AND P0, PT, R0, RZ, P2 ;  /* 0x000000ff0000720c */ /* 0x000fda0001704270 */
[----:B--2---:R-:W-:Y:S05]  /*9fc0*/  @!P0 BRA `(.L_x_133) ;  /* 0x0000000000048947 */ /* 0x004fea0003800000 */
[----:B------:R2:W5:Y:S02]  /*9fd0*/  LDG.E.LTC128B.U16 R217, desc[UR24][R10.64+0xe2] ;  /* 0x0000e2180ad97981 */ /* 0x000564000c1e1520 */
.L_x_133:
[----:B------:R-:W-:Y:S05]  /*9fe0*/  BSYNC B0 ;  /* 0x0000000000007941 */ /* 0x000fea0003800000 */
.L_x_132:
        /* <DEDUP_REMOVED lines=10> */
.L_x_135:
[----:B------:R-:W-:Y:S05]  /*a090*/  BSYNC B0 ;  /* 0x0000000000007941 */ /* 0x000fea0003800000 */
.L_x_134:
        /* <DEDUP_REMOVED lines=10> */
.L_x_137:
[----:B------:R-:W-:Y:S05]  /*a140*/  BSYNC B0 ;  /* 0x0000000000007941 */ /* 0x000fea0003800000 */
.L_x_136:
        /* <DEDUP_REMOVED lines=11> */
.L_x_139:
[----:B------:R-:W-:Y:S05]  /*a200*/  BSYNC B0 ;  /* 0x0000000000007941 */ /* 0x000fea0003800000 */
.L_x_138:
[----:B------:R-:W2:Y:S01]  /*a210*/  LDL.LU R235, [R1+0xf0] ;  /* 0x0000f00001eb7983 */ /* 0x000ea20000300800 */
[----:B-----5:R-:W-:Y:S01]  /*a220*/  IMAD.U32 R234, R217, 0x10000, RZ ;  /* 0x00010000d9ea7824 */ /* 0x020fe200078e00ff */
[----:B------:R-:W-:Y:S03]  /*a230*/  BSSY B0, `(.L_x_140) ;  /* 0x0000009000007945 */ /* 0x000fe60003800000 */
[----:B------:R-:W-:-:S04]  /*a240*/  FMUL R234, R234, UR8 ;  /* 0x00000008eaea7c20 */ /* 0x000fc80008400000 */
[----:B--2---:R-:W-:-:S05]  /*a250*/  FFMA R234, R235, UR13, R234 ;  /* 0x0000000debea7c23 */ /* 0x004fca00080000ea */
[----:B------:R-:W-:-:S05]  /*a260*/  F2FP.BF16.F32.PACK_AB R234, RZ, R234 ;  /* 0x000000eaffea723e */ /* 0x000fca00000010ff */
[----:B------:R2:W-:Y:S01]  /*a270*/  @P0 STG.E.U16 desc[UR24][R4.64+0xf0], R234 ;  /* 0x0000f0ea04000986 */ /* 0x0005e2000c101518 */
[----:B------:R-:W-:-:S04]  /*a280*/  ISETP.GT.AND P0, PT, R3, 0x79, PT ;  /* 0x000000790300780c */ /* 0x000fc80003f04270 */
[----:B------:R-:W-:-:S13]  /*a290*/  ISETP.GT.AND P4, PT, R0, RZ, P0 ;  /* 0x000000ff0000720c */ /* 0x000fda0000784270 */
[----:B--2---:R-:W-:Y:S05]  /*a2a0*/  @!P4 BRA `(.L_x_141) ;  /* 0x000000000004c947 */ /* 0x004fea0003800000 */
[----:B------:R2:W5:Y:S02]  /*a2b0*/  LDG.E.LTC128B.U16 R217, desc[UR24][R10.64+0xf2] ;  /* 0x0000f2180ad97981 */ /* 0x000564000c1e1520 */
.L_x_141:
[----:B------:R-:W-:Y:S05]  /*a2c0*/  BSYNC B0 ;  /* 0x0000000000007941 */ /* 0x000fea0003800000 */
.L_x_140:
[----:B-1234-:R-:W2:Y:S01]  /*a2d0*/  LDL.LU R10, [R1+0xf4] ;  /* 0x0000f400010a7983 */ /* 0x01eea20000300800 */
[----:B-----5:R-:W-:Y:S01]  /*a2e0*/  IMAD.U32 R3, R217, 0x10000, RZ ;  /* 0x00010000d9037824 */ /* 0x020fe200078e00ff */
[----:B------:R-:W-:Y:S03]  /*a2f0*/  BSSY B0, `(.L_x_142) ;  /* 0x0000008000007945 */ /* 0x000fe60003800000 */
[----:B------:R-:W-:-:S04]  /*a300*/  FMUL R3, R3, UR8 ;  /* 0x0000000803037c20 */ /* 0x000fc80008400000 */
[----:B--2---:R-:W-:-:S05]  /*a310*/  FFMA R3, R10, UR13, R3 ;  /* 0x0000000d0a037c23 */ /* 0x004fca0008000003 */
[----:B------:R-:W-:-:S05]  /*a320*/  F2FP.BF16.F32.PACK_AB R3, RZ, R3 ;  /* 0x00000003ff03723e */ /* 0x000fca00000010ff */
[----:B------:R1:W-:Y:S01]  /*a330*/  @P4 STG.E.U16 desc[UR24][R4.64+0xf2], R3 ;  /* 0x0000f20304004986 */ /* 0x0003e2000c101518 */
[----:B------:R-:W-:-:S13]  /*a340*/  ISETP.GT.AND P4, PT, R0, 0x8, P1 ;  /* 0x000000080000780c */ /* 0x000fda0000f84270 */
[----:B-1----:R-:W-:Y:S05]  /*a350*/  @!P4 BRA `(.L_x_143) ;  /* 0x000000000004c947 */ /* 0x002fea0003800000 */
[----:B------:R1:W5:Y:S02]  /*a360*/  LDG.E.LTC128B.U16 R217, desc[UR24][R8.64+0xf0] ;  /* 0x0000f01808d97981 */ /* 0x000364000c1e1520 */
.L_x_143:
[----:B------:R-:W-:Y:S05]  /*a370*/  BSYNC B0 ;  /* 0x0000000000007941 */ /* 0x000fea0003800000 */
.L_x_142:
        /* <DEDUP_REMOVED lines=10> */
.L_x_145:
[----:B------:R-:W-:Y:S05]  /*a420*/  BSYNC B0 ;  /* 0x0000000000007941 */ /* 0x000fea0003800000 */
.L_x_144:
[----:B012---:R-:W2:Y:S01]  /*a430*/  LDL.LU R8, [R1+0xfc] ;  /* 0x0000fc0001087983 */ /* 0x007ea20000300800 */
[----:B-----5:R-:W-:Y:S02]  /*a440*/  IMAD.U32 R3, R217, 0x10000, RZ ;  /* 0x00010000d9037824 */ /* 0x020fe400078e00ff */
[----:B------:R-:W-:Y:S02]  /*a450*/  @P4 IMAD.MOV.U32 R9, RZ, RZ, R7 ;  /* 0x000000ffff094224 */ /* 0x000fe400078e0007 */
[----:B------:R-:W-:-:S04]  /*a460*/  FMUL R3, R3, UR8 ;  /* 0x0000000803037c20 */ /* 0x000fc80008400000 */
[----:B--2---:R-:W-:Y:S01]  /*a470*/  FFMA R3, R8, UR13, R3 ;  /* 0x0000000d08037c23 */ /* 0x004fe20008000003 */
[----:B------:R-:W-:-:S04]  /*a480*/  @P4 IMAD.MOV.U32 R8, RZ, RZ, R6 ;  /* 0x000000ffff084224 */ /* 0x000fc800078e0006 */
[----:B------:R-:W-:-:S04]  /*a490*/  F2FP.BF16.F32.PACK_AB R3, RZ, R3 ;  /* 0x00000003ff03723e */ /* 0x000fc800000010ff */
[----:B------:R-:W-:-:S05]  /*a4a0*/  PRMT R10, R3, 0x7610, R10 ;  /* 0x00007610030a7816 */ /* 0x000fca000000000a */
[----:B------:R0:W-:Y:S01]  /*a4b0*/  @P4 STG.E.U16 desc[UR24][R8.64+0xf2], R10 ;  /* 0x0000f20a08004986 */ /* 0x0001e2000c101518 */
[----:B------:R-:W-:-:S04]  /*a4c0*/  IADD3 R6, P4, R4, UR16, RZ ;  /* 0x0000001004067c10 */ /* 0x000fc8000ff9e0ff */
[----:B------:R-:W-:Y:S02]  /*a4d0*/  IADD3.X R7, R5, UR22, RZ, P4, !PT ;  /* 0x0000001605077c10 */ /* 0x000fe4000a7fe4ff */
[----:B------:R-:W-:-:S13]  /*a4e0*/  ISETP.GT.AND P4, PT, R0, 0x40, P5 ;  /* 0x000000400000780c */ /* 0x000fda0002f84270 */
[----:B------:R-:W2:Y:S01]  /*a4f0*/  @P4 LDG.E.LTC128B.U16 R217, desc[UR24][R232.64] ;  /* 0x00000018e8d94981 */ /* 0x000ea2000c1e1520 */
[----:B------:R-:W-:Y:S01]  /*a500*/  BSSY B0, `(.L_x_146) ;  /* 0x000000a000007945 */ /* 0x000fe20003800000 */
[----:B--2---:R-:W-:-:S04]  /*a510*/  IMAD.U32 R3, R217, 0x10000, RZ ;  /* 0x00010000d9037824 */ /* 0x004fc800078e00ff */
[----:B------:R-:W-:-:S04]  /*a520*/  FMUL R3, R3, UR8 ;  /* 0x0000000803037c20 */ /* 0x000fc80008400000 */
[----:B------:R-:W-:-:S05]  /*a530*/  FFMA R3, R152, UR13, R3 ;  /* 0x0000000d98037c23 */ /* 0x000fca0008000003 */
[----:B------:R-:W-:-:S05]  /*a540*/  F2FP.BF16.F32.PACK_AB R3, RZ, R3 ;  /* 0x00000003ff03723e */ /* 0x000fca00000010ff */
[----:B------:R0:W-:Y:S01]  /*a550*/  @P4 STG.E.U16 desc[UR24][R6.64], R3 ;  /* 0x0000000306004986 */ /* 0x0001e2000c101518 */
[----:B------:R-:W-:-:S04]  /*a560*/  LOP3.LUT P4, RZ, R2, 0x2, RZ, 0xc0, !PT ;  /* 0x0000000202ff7812 */ /* 0x000fc8000788c0ff */
[----:B------:R-:W-:-:S13]  /*a570*/  ISETP.GT.AND P4, PT, R0, 0x40, P4 ;  /* 0x000000400000780c */ /* 0x000fda0002784270 */
[----:B0-----:R-:W-:Y:S05]  /*a580*/  @!P4 BRA `(.L_x_147) ;  /* 0x000000000004c947 */ /* 0x001fea0003800000 */
[----:B------:R0:W5:Y:S02]  /*a590*/  LDG.E.LTC128B.U16 R217, desc[UR24][R218.64+0x2] ;  /* 0x00000218dad97981 */ /* 0x000164000c1e1520 */
.L_x_147:
[----:B------:R-:W-:Y:S05]  /*a5a0*/  BSYNC B0 ;  /* 0x0000000000007941 */ /* 0x000fea0003800000 */
.L_x_146:
[----:B-----5:R-:W-:Y:S01]  /*a5b0*/  IMAD.U32 R3, R217, 0x10000, RZ ;  /* 0x00010000d9037824 */ /* 0x020fe200078e00ff */
[----:B------:R-:W-:Y:S03]  /*a5c0*/  BSSY B0, `(.L_x_148) ;  /* 0x000000b000007945 */ /* 0x000fe60003800000 */
[----:B------:R-:W-:-:S04]  /*a5d0*/  FMUL R8, R3, UR8 ;  /* 0x0000000803087c20 */ /* 0x000fc80008400000 */
[----:B------:R-:W-:-:S05]  /*a5e0*/  FFMA R8, R153, UR13, R8 ;  /* 0x0000000d99087c23 */ /* 0x000fca0008000008 */
[----:B------:R-:W-:-:S04]  /*a5f0*/  F2FP.BF16.F32.PACK_AB R8, RZ, R8 ;  /* 0x00000008ff08723e */ /* 0x000fc800000010ff */
[----:B------:R-:W-:-:S05]  /*a600*/  PRMT R3, R8, 0x7610, R3 ;  /* 0x0000761008037816 */ /* 0x000fca0000000003 */
[----:B------:R1:W-:Y:S01]  /*a610*/  @P4 STG.E.U16 desc[UR24][R6.64+0x2], R3 ;  /* 0x0000020306004986 */ /* 0x0003e2000c101518 */
[----:B------:R-:W-:-:S04]  /*a620*/  IADD3 R8, P4, R6, UR23, RZ ;  /* 0x0000001706087c10 */ /* 0x000fc8000ff9e0ff */
[----:B------:R-:W-:Y:S02]  /*a630*/  IADD3.X R9, R7, UR6, RZ, P4, !PT ;  /* 0x0000000607097c10 */ /* 0x000fe4000a7fe4ff */
[----:B------:R-:W-:-:S13]  /*a640*/  ISETP.GT.AND P4, PT, R0, 0x48, P5 ;  /* 0x000000480000780c */ /* 0x000fda0002f84270 */
[----:B-1----:R-:W-:Y:S05]  /*a650*/  @!P4 BRA `(.L_x_149) ;  /* 0x000000000004c947 */ /* 0x002fea0003800000 */
[----:B------:R1:W5:Y:S02]  /*a660*/  LDG.E.LTC128B.U16 R217, desc[UR24][R226.64] ;  /* 0x00000018e2d97981 */ /* 0x000364000c1e1520 */
.L_x_149:
[----:B------:R-:W-:Y:S05]  /*a670*/  BSYNC B0 ;  /* 0x0000000000007941 */ /* 0x000fea0003800000 */
.L_x_148:
[----:B-----5:R-:W-:Y:S01]  /*a680*/  IMAD.U32 R3, R217, 0x10000, RZ ;  /* 0x00010000d9037824 */ /* 0x020fe200078e00ff */
[----:B------:R-:W-:Y:S03]  /*a690*/  BSSY B0, `(.L_x_150) ;  /* 0x000000b000007945 */ /* 0x000fe60003800000 */
[----:B------:R-:W-:-:S04]  /*a6a0*/  FMUL R3, R3, UR8 ;  /* 0x0000000803037c20 */ /* 0x000fc80008400000 */
[----:B------:R-:W-:-:S05]  /*a6b0*/  FFMA R3, R154, UR13, R3 ;  /* 0x0000000d9a037c23 */ /* 0x000fca0008000003 */
[----:B------:R-:W-:-:S05]  /*a6c0*/  F2FP.BF16.F32.PACK_AB R3, RZ, R3 ;  /* 0x00000003ff03723e */ /* 0x000fca00000010ff */
[----:B------:R2:W-:Y:S01]  /*a6d0*/  @P4 STG.E.U16 desc[UR24][R8.64], R3 ;  /* 0x0000000308004986 */ /* 0x0005e2000c101518 */
[----:B------:R-:W-:-:S04]  /*a6e0*/  IADD3 R10, P4, R6, UR23, RZ ;  /* 0x00000017060a7c10 */ /* 0x000fc8000ff9e0ff */
[----:B------:R-:W-:Y:S02]  /*a6f0*/  IADD3.X R11, R7, UR6, RZ, P4, !PT ;  /* 0x00000006070b7c10 */ /* 0x000fe4000a7fe4ff */
[----:B------:R-:W-:-:S04]  /*a700*/  LOP3.LUT P4, RZ, R2, 0x2, RZ, 0xc0, !PT ;  /* 0x0000000202ff7812 */ /* 0x000fc8000788c0ff */
[----:B------:R-:W-:-:S13]  /*a710*/  ISETP.GT.AND P4, PT, R0, 0x48, P4 ;  /* 0x000000480000780c */ /* 0x000fda0002784270 */
[----:B--2---:R-:W-:Y:S05]  /*a720*/  @!P4 BRA `(.L_x_151) ;  /* 0x000000000004c947 */ /* 0x004fea0003800000 */
[----:B------:R2:W5:Y:S02]  /*a730*/  LDG.E.LTC128B.U16 R217, desc[UR24][R16.64+0x2] ;  /* 0x0000021810d97981 */ /* 0x000564000c1e1520 */
.L_x_151:
[----:B------:R-:W-:Y:S05]  /*a740*/  BSYNC B0 ;  /* 0x0000000000007941 */ /* 0x000fea0003800000 */
.L_x_150:
[----:B-----5:R-:W-:Y:S01]  /*a750*/  SHF.L.U32 R3, R217, 0x10, RZ ;  /* 0x00000010d9037819 */ /* 0x020fe200000006ff */
[----:B------:R-:W-:Y:S04]  /*a760*/  BSSY B0, `(.L_x_152) ;  /* 0x0000009000007945 */ /* 0x000fe80003800000 */
[----:B------:R-:W-:-:S04]  /*a770*/  FMUL R8, R3, UR8 ;  /* 0x0000000803087c20 */ /* 0x000fc80008400000 */
[----:B------:R-:W-:-:S05]  /*a780*/  FFMA R8, R155, UR13, R8 ;  /* 0x0000000d9b087c23 */ /* 0x000fca0008000008 */
[----:B------:R-:W-:-:S05]  /*a790*/  F2FP.BF16.F32.PACK_AB R8, RZ, R8 ;  /* 0x00000008ff08723e */ /* 0x000fca00000010ff */
[----:B------:R3:W-:Y:S01]  /*a7a0*/  @P4 STG.E.U16 desc[UR24][R10.64+0x2], R8 ;  /* 0x000002080a004986 */ /* 0x0007e2000c101518 */
[----:B------:R-:W-:-:S04]  /*a7b0*/  LOP3.LUT P4, RZ, R2, 0x4, RZ, 0xc0, !PT ;  /* 0x0000000402ff7812 */ /* 0x000fc8000788c0ff */
[----:B------:R-:W-:-:S13]  /*a7c0*/  ISETP.GT.AND P4, PT, R0, 0x40, P4 ;  /* 0x000000400000780c */ /* 0x000fda0002784270 */
[----:B---3--:R-:W-:Y:S05]  /*a7d0*/  @!P4 BRA `(.L_x_153) ;  /* 0x000000000004c947 */ /* 0x008fea0003800000 */
[----:B------:R3:W5:Y:S02]  /*a7e0*/  LDG.E.LTC128B.U16 R217, desc[UR24][R218.64+0x10] ;  /* 0x00001018dad97981 */ /* 0x000764000c1e1520 */
.L_x_153:
[----:B------:R-:W-:Y:S05]  /*a7f0*/  BSYNC B0 ;  /* 0x0000000000007941 */ /* 0x000fea0003800000 */
.L_x_152:
[----:B-----5:R-:W-:Y:S01]  /*a800*/  IMAD.U32 R3, R217, 0x10000, RZ ;  /* 0x00010000d9037824 */ /* 0x020fe200078e00ff */
[----:B------:R-:W-:Y:S03]  /*a810*/  BSSY B0, `(.L_x_154) ;  /* 0x0000009000007945 */ /* 0x000fe60003800000 */
[----:B------:R-:W-:-:S04]  /*a820*/  FMUL R3, R3, UR8 ;  /* 0x0000000803037c20 */ /* 0x000fc80008400000 */
[----:B------:R-:W-:-:S05]  /*a830*/  FFMA R3, R156, UR13, R3 ;  /* 0x0000000d9c037c23 */ /* 0x000fca0008000003 */
[----:B------:R-:W-:-:S05]  /*a840*/  F2FP.BF16.F32.PACK_AB R3, RZ, R3 ;  /* 0x00000003ff03723e */ /* 0x000fca00000010ff */
[----:B------:R4:W-:Y:S01]  /*a850*/  @P4 STG.E.U16 desc[UR24][R6.64+0x10], R3 ;  /* 0x0000100306004986 */ /* 0x0009e2000c101518 */
[----:B------:R-:W-:-:S04]  /*a860*/  LOP3.LUT P4, RZ, R2, 0x8, RZ, 0xc0, !PT ;  /* 0x0000000802ff7812 */ /* 0x000fc8000788c0ff */
[----:B------:R-:W-:-:S13]  /*a870*/  ISETP.GT.AND P4, PT, R0, 0x40, P4 ;  /* 0x000000400000780c */ /* 0x000fda0002784270 */
[----:B----4-:R-:W-:Y:S05]  /*a880*/  @!P4 BRA `(.L_x_155) ;  /* 0x000000000004c947 */ /* 0x010fea0003800000 */
[----:B------:R4:W5:Y:S02]  /*a890*/  LDG.E.LTC128B.U16 R217, desc[UR24][R218.64+0x12] ;  /* 0x00001218dad97981 */ /* 0x000964000c1e1520 */
.L_x_155:
[----:B------:R-:W-:Y:S05]  /*a8a0*/  BSYNC B0 ;  /* 0x0000000000007941 */ /* 0x000fea0003800000 */
.L_x_154:
        /* <DEDUP_REMOVED lines=10> */
.L_x_157:
[----:B------:R-:W-:Y:S05]  /*a950*/  BSYNC B0 ;  /* 0x0000000000007941 */ /* 0x000fea0003800000 */
.L_x_156:
        /* <DEDUP_REMOVED lines=10> */
.L_x_159:
[----:B------:R-:W-:Y:S05]  /*aa00*/  BSYNC B0 ;  /* 0x0000000000007941 */ /* 0x000fea0003800000 */
.L_x_158:
[----:B-----5:R-:W-:Y:S01]  /*aa10*/  IMAD.U32 R3, R217, 0x10000, RZ ;  /* 0x00010000d9037824 */ /* 0x020fe200078e00ff */
[----:B------:R-:W-:Y:S01]  /*aa20*/  BSSY B0, `(.L_x_160) ;  /* 0x000000c000007945 */ /* 0x000fe20003800000 */
[----:B------:R-:W-:Y:S02]  /*aa30*/  @P4 IMAD.MOV.U32 R9, RZ, RZ, R13 ;  /* 0x000000ffff094224 */ /* 0x000fe400078e000d */
[----:B------:R-:W-:-:S04]  /*aa40*/  FMUL R8, R3, UR8 ;  /* 0x0000000803087c20 */ /* 0x000fc80008400000 */
[----:B------:R-:W-:-:S05]  /*aa50*/  FFMA R8, R159, UR13, R8 ;  /* 0x0000000d9f087c23 */ /* 0x000fca0008000008 */
[----:B------:R-:W-:-:S04]  /*aa60*/  F2FP.BF16.F32.PACK_AB R8, RZ, R8 ;  /* 0x00000008ff08723e */ /* 0x000fc800000010ff */
[----:B------:R-:W-:Y:S01]  /*aa70*/  PRMT R3, R8, 0x7610, R3 ;  /* 0x0000761008037816 */ /* 0x000fe20000000003 */
[----:B------:R-:W-:-:S05]  /*aa80*/  @P4 IMAD.MOV.U32 R8, RZ, RZ, R12 ;  /* 0x000000ffff084224 */ /* 0x000fca00078e000c */
[----:B------:R0:W-:Y:S01]  /*aa90*/  @P4 STG.E.U16 desc[UR24][R8.64+0x12], R3 ;  /* 0x0000120308004986 */ /* 0x0001e2000c101518 */
[----:B------:R-:W-:-:S04]  /*aaa0*/  LOP3.LUT P4, RZ, R2, 0x10, RZ, 0xc0, !PT ;  /* 0x0000001002ff7812 */ /* 0x000fc8000788c0ff */
[----:B------:R-:W-:-:S13]  /*aab0*/  ISETP.GT.AND P4, PT, R0, 0x40, P4 ;  /* 0x000000400000780c */ /* 0x000fda0002784270 */
[----:B0-----:R-:W-:Y:S05]  /*aac0*/  @!P4 BRA `(.L_x_161) ;  /* 0x000000000004c947 */ /* 0x001fea0003800000 */
[----:B------:R0:W5:Y:S02]  /*aad0*/  LDG.E.LTC128B.U16 R217, desc[UR24][R218.64+0x20] ;  /* 0x00002018dad97981 */ /* 0x000164000c1e1520 */
.L_x_161:
[----:B------:R-:W-:Y:S05]  /*aae0*/  BSYNC B0 ;  /* 0x0000000000007941 */ /* 0x000fea0003800000 */
.L_x_160:
        /* <DEDUP_REMOVED lines=10> */
.L_x_163:
[----:B------:R-:W-:Y:S05]  /*ab90*/  BSYNC B0 ;  /* 0x0000000000007941 */ /* 0x000fea0003800000 */
.L_x_162:
        /* <DEDUP_REMOVED lines=10> */
.L_x_165:
[----:B------:R-:W-:Y:S05]  /*ac40*/  BSYNC B0 ;  /* 0x0000000000007941 */ /* 0x000fea0003800000 */
.L_x_164:
[----:B-----5:R-:W-:Y:S01]  /*ac50*/  IMAD.U32 R3, R217, 0x10000, RZ ;  /* 0x00010000d9037824 */ /* 0x020fe200078e00ff */
[----:B------:R-:W-:Y:S01]  /*ac60*/  BSSY B0, `(.L_x_166) ;  /* 0x000000b000007945 */ /* 0x000fe20003800000 */
[----:B------:R-:W-:Y:S02]  /*ac70*/  @P4 IMAD.MOV.U32 R8, RZ, RZ, R12 ;  /* 0x000000ffff084224 */ /* 0x000fe400078e000c */
[----:B------:R-:W-:Y:S01]  /*ac80*/  FMUL R3, R3, UR8 ;  /* 0x0000000803037c20 */ /* 0x000fe20008400000 */
[----:B------:R-:W-:-:S03]  /*ac90*/  @P4 IMAD.MOV.U32 R9, RZ, RZ, R13 ;  /* 0x000000ffff094224 */ /* 0x000fc600078e000d */
[----:B------:R-:W-:-:S05]  /*aca0*/  FFMA R3, R162, UR13, R3 ;  /* 0x0000000da2037c23 */ /* 0x000fca0008000003 */
[----:B------:R-:W-:-:S05]  /*acb0*/  F2FP.BF16.F32.PACK_AB R3, RZ, R3 ;  /* 0x00000003ff03723e */ /* 0x000fca00000010ff */
[----:B------:R0:W-:Y:S01]  /*acc0*/  @P4 STG.E.U16 desc[UR24][R8.64+0x20], R3 ;  /* 0x0000200308004986 */ /* 0x0001e2000c101518 */
[----:B------:R-:W-:-:S04]  /*acd0*/  LOP3.LUT P4, RZ, R2, 0x400000, RZ, 0xc0, !PT ;  /* 0x0040000002ff7812 */ /* 0x000fc8000788c0ff */
[----:B------:R-:W-:-:S13]  /*ace0*/  ISETP.GT.AND P4, PT, R0, 0x48, P4 ;  /* 0x000000480000780c */ /* 0x000fda0002784270 */
[----:B0-----:R-:W-:Y:S05]  /*acf0*/  @!P4 BRA `(.L_x_167) ;  /* 0x000000000004c947 */ /* 0x001fea0003800000 */
[----:B------:R0:W5:Y:S02]  /*ad00*/  LDG.E.LTC128B.U16 R217, desc[UR24][R16.64+0x22] ;  /* 0x0000221810d97981 */ /* 0x000164000c1e1520 */
.L_x_167:
[----:B------:R-:W-:Y:S05]  /*ad10*/  BSYNC B0 ;  /* 0x0000000000007941 */ /* 0x000fea0003800000 */
.L_x_166:
        /* <DEDUP_REMOVED lines=13> */
.L_x_169:
[----:B------:R-:W-:Y:S05]  /*adf0*/  BSYNC B0 ;  /* 0x0000000000007941 */ /* 0x000fea0003800000 */
.L_x_168:
        /* <DEDUP_REMOVED lines=10> */
.L_x_171:
[----:B------:R-:W-:Y:S05]  /*aea0*/  BSYNC B0 ;  /* 0x0000000000007941 */ /* 0x000fea0003800000 */
.L_x_170:
        /* <DEDUP_REMOVED lines=10> */
.L_x_173:
[----:B------:R-:W-:Y:S05]  /*af50*/  BSYNC B0 ;  /* 0x0000000000007941 */ /* 0x000fea0003800000 */
.L_x_172:
        /* <DEDUP_REMOVED lines=12> */
.L_x_175:
[----:B------:R-:W-:Y:S05]  /*b020*/  BSYNC B0 ;  /* 0x0000000000007941 */ /* 0x000fea0003800000 */
.L_x_174:
        /* <DEDUP_REMOVED lines=13> */
.L_x_177:
[----:B------:R-:W-:Y:S05]  /*b100*/  BSYNC B0 ;  /* 0x0000000000007941 */ /* 0x000fea0003800000 */
.L_x_176:
        /* <DEDUP_REMOVED lines=10> */
.L_x_179:
[----:B------:R-:W-:Y:S05]  /*b1b0*/  BSYNC B0 ;  /* 0x0000000000007941 */ /* 0x000fea0003800000 */
.L_x_178:
        /* <DEDUP_REMOVED lines=10> */
.L_x_181:
[----:B------:R-:W-:Y:S05]  /*b260*/  BSYNC B0 ;  /* 0x0000000000007941 */ /* 0x000fea0003800000 */
.L_x_180:
        /* <DEDUP_REMOVED lines=12> */
.L_x_183:
[----:B------:R-:W-:Y:S05]  /*b330*/  BSYNC B0 ;  /* 0x0000000000007941 */ /* 0x000fea0003800000 */
.L_x_182:
        /* <DEDUP_REMOVED lines=13> */
.L_x_185:
[----:B------:R-:W-:Y:S05]  /*b410*/  BSYNC B0 ;  /* 0x0000000000007941 */ /* 0x000fea0003800000 */
.L_x_184:
        /* <DEDUP_REMOVED lines=10> */
.L_x_187:
[----:B------:R-:W-:Y:S05]  /*b4c0*/  BSYNC B0 ;  /* 0x0000000000007941 */ /* 0x000fea0003800000 */
.L_x_186:
        /* <DEDUP_REMOVED lines=10> */
.L_x_189:
[----:B------:R-:W-:Y:S05]  /*b570*/  BSYNC B0 ;  /* 0x0000000000007941 */ /* 0x000fea0003800000 */
.L_x_188:
        /* <DEDUP_REMOVED lines=12> */
.L_x_191:
[----:B------:R-:W-:Y:S05]  /*b640*/  BSYNC B0 ;  /* 0x0000000000007941 */ /* 0x000fea0003800000 */
.L_x_190:
        /* <DEDUP_REMOVED lines=13> */
.L_x_193:
[----:B------:R-:W-:Y:S05]  /*b720*/  BSYNC B0 ;  /* 0x0000000000007941 */ /* 0x000fea0003800000 */
.L_x_192:
        /* <DEDUP_REMOVED lines=10> */
.L_x_195:
[----:B------:R-:W-:Y:S05]  /*b7d0*/  BSYNC B0 ;  /* 0x0000000000007941 */ /* 0x000fea0003800000 */
.L_x_194:
        /* <DEDUP_REMOVED lines=10> */
.L_x_197:
[----:B------:R-:W-:Y:S05]  /*b880*/  BSYNC B0 ;  /* 0x0000000000007941 */ /* 0x000fea0003800000 */
.L_x_196:
        /* <DEDUP_REMOVED lines=12> */
.L_x_199:
[----:B------:R-:W-:Y:S05]  /*b950*/  BSYNC B0 ;  /* 0x0000000000007941 */ /* 0x000fea0003800000 */
.L_x_198:
        /* <DEDUP_REMOVED lines=13> */
.L_x_201:
[----:B------:R-:W-:Y:S05]  /*ba30*/  BSYNC B0 ;  /* 0x0000000000007941 */ /* 0x000fea0003800000 */
.L_x_200:
        /* <DEDUP_REMOVED lines=10> */
.L_x_203:
[----:B------:R-:W-:Y:S05]  /*bae0*/  BSYNC B0 ;  /* 0x0000000000007941 */ /* 0x000fea0003800000 */
.L_x_202:
        /* <DEDUP_REMOVED lines=10> */
.L_x_205:
[----:B------:R-:W-:Y:S05]  /*bb90*/  BSYNC B0 ;  /* 0x0000000000007941 */ /* 0x000fea0003800000 */
.L_x_204:
        /* <DEDUP_REMOVED lines=12> */
.L_x_207:
[----:B------:R-:W-:Y:S05]  /*bc60*/  BSYNC B0 ;  /* 0x0000000000007941 */ /* 0x000fea0003800000 */
.L_x_206:
[----:B-----5:R-:W-:Y:S01]  /*bc70*/  SHF.L.U32 R3, R217, 0x10, RZ ;  /* 0x00000010d9037819 */ /* 0x020fe200000006ff */
[----:B------:R-:W-:Y:S01]  /*bc80*/  @P4 IMAD.MOV.U32 R9, RZ, RZ, R13 ;  /* 0x000000ffff094224 */ /* 0x000fe200078e000d */
[----:B------:R-:W-:Y:S03]  /*bc90*/  BSSY B0, `(.L_x_208) ;  /* 0x000000b000007945 */ /* 0x000fe60003800000 */
        /* <DEDUP_REMOVED lines=10> */
.L_x_209:
[----:B------:R-:W-:Y:S05]  /*bd40*/  BSYNC B0 ;  /* 0x0000000000007941 */ /* 0x000fea0003800000 */
.L_x_208:
        /* <DEDUP_REMOVED lines=10> */
.L_x_211:
[----:B------:R-:W-:Y:S05]  /*bdf0*/  BSYNC B0 ;  /* 0x0000000000007941 */ /* 0x000fea0003800000 */
.L_x_210:
        /* <DEDUP_REMOVED lines=10> */
.L_x_213:
[----:B------:R-:W-:Y:S05]  /*bea0*/  BSYNC B0 ;  /* 0x0000000000007941 */ /* 0x000fea0003800000 */
.L_x_212:
        /* <DEDUP_REMOVED lines=12> */
.L_x_215:
[----:B------:R-:W-:Y:S05]  /*bf70*/  BSYNC B0 ;  /* 0x0000000000007941 */ /* 0x000fea0003800000 */
.L_x_214:
        /* <DEDUP_REMOVED lines=13> */
.L_x_217:
[----:B------:R-:W-:Y:S05]  /*c050*/  BSYNC B0 ;  /* 0x0000000000007941 */ /* 0x000fea0003800000 */
.L_x_216:
        /* <DEDUP_REMOVED lines=10> */
.L_x_219:
[----:B------:R-:W-:Y:S05]  /*c100*/  BSYNC B0 ;  /* 0x0000000000007941 */ /* 0x000fea0003800000 */
.L_x_218:
        /* <DEDUP_REMOVED lines=10> */
.L_x_221:
[----:B------:R-:W-:Y:S05]  /*c1b0*/  BSYNC B0 ;  /* 0x0000000000007941 */ /* 0x000fea0003800000 */
.L_x_220:
        /* <DEDUP_REMOVED lines=12> */
.L_x_223:
[----:B------:R-:W-:Y:S05]  /*c280*/  BSYNC B0 ;  /* 0x0000000000007941 */ /* 0x000fea0003800000 */
.L_x_222:
        /* <DEDUP_REMOVED lines=13> */
.L_x_225:
[----:B------:R-:W-:Y:S05]  /*c360*/  BSYNC B0 ;  /* 0x0000000000007941 */ /* 0x000fea0003800000 */
.L_x_224:
        /* <DEDUP_REMOVED lines=10> */
.L_x_227:
[----:B------:R-:W-:Y:S05]  /*c410*/  BSYNC B0 ;  /* 0x0000000000007941 */ /* 0x000fea0003800000 */
.L_x_226:
        /* <DEDUP_REMOVED lines=10> */
.L_x_229:
[----:B------:R-:W-:Y:S05]  /*c4c0*/  BSYNC B0 ;  /* 0x0000000000007941 */ /* 0x000fea0003800000 */
.L_x_228:
        /* <DEDUP_REMOVED lines=12> */
.L_x_231:
[----:B------:R-:W-:Y:S05]  /*c590*/  BSYNC B0 ;  /* 0x0000000000007941 */ /* 0x000fea0003800000 */
.L_x_230:
        /* <DEDUP_REMOVED lines=13> */
.L_x_233:
[----:B------:R-:W-:Y:S05]  /*c670*/  BSYNC B0 ;  /* 0x0000000000007941 */ /* 0x000fea0003800000 */
.L_x_232:
        /* <DEDUP_REMOVED lines=10> */
.L_x_235:
[----:B------:R-:W-:Y:S05]  /*c720*/  BSYNC B0 ;  /* 0x0000000000007941 */ /* 0x000fea0003800000 */
.L_x_234:
        /* <DEDUP_REMOVED lines=10> */
.L_x_237:
[----:B------:R-:W-:Y:S05]  /*c7d0*/  BSYNC B0 ;  /* 0x0000000000007941 */ /* 0x000fea0003800000 */
.L_x_236:
        /* <DEDUP_REMOVED lines=12> */
.L_x_239:
[----:B------:R-:W-:Y:S05]  /*c8a0*/  BSYNC B0 ;  /* 0x0000000000007941 */ /* 0x000fea0003800000 */
.L_x_238:
        /* <DEDUP_REMOVED lines=13> */
.L_x_241:
[----:B------:R-:W-:Y:S05]  /*c980*/  BSYNC B0 ;  /* 0x0000000000007941 */ /* 0x000fea0003800000 */
.L_x_240:
        /* <DEDUP_REMOVED lines=10> */
.L_x_243:
[----:B------:R-:W-:Y:S05]  /*ca30*/  BSYNC B0 ;  /* 0x0000000000007941 */ /* 0x000fea0003800000 */
.L_x_242:
        /* <DEDUP_REMOVED lines=10> */
.L_x_245:
[----:B------:R-:W-:Y:S05]  /*cae0*/  BSYNC B0 ;  /* 0x0000000000007941 */ /* 0x000fea0003800000 */
.L_x_244:
        /* <DEDUP_REMOVED lines=12> */
.L_x_247:
[----:B------:R-:W-:Y:S05]  /*cbb0*/  BSYNC B0 ;  /* 0x0000000000007941 */ /* 0x000fea0003800000 */
.L_x_246:
        /* <DEDUP_REMOVED lines=13> */
.L_x_249:
[----:B------:R-:W-:Y:S05]  /*cc90*/  BSYNC B0 ;  /* 0x0000000000007941 */ /* 0x000fea0003800000 */
.L_x_248:
[----:B-----5:R-:W-:Y:S01]  /*cca0*/  IMAD.U32 R3, R217, 0x10000, RZ ;  /* 0x00010000d9037824 */ /* 0x020fe200078e00ff */
[----:B------:R-:W-:Y:S03]  /*ccb0*/  BSSY B0, `(.L_x_250) ;  /* 0x0000008000007945 */ /* 0x000fe60003800000 */
[----:B------:R-:W-:-:S04]  /*ccc0*/  FMUL R3, R3, UR8 ;  /* 0x0000000803037c20 */ /* 0x000fc80008400000 */
[----:B------:R-:W-:-:S05]  /*ccd0*/  FFMA R3, R204, UR13, R3 ;  /* 0x0000000dcc037c23 */ /* 0x000fca0008000003 */
[----:B------:R-:W-:-:S05]  /*cce0*/  F2FP.BF16.F32.PACK_AB R3, RZ, R3 ;  /* 0x00000003ff03723e */ /* 0x000fca00000010ff */
[----:B------:R0:W-:Y:S01]  /*ccf0*/  @P4 STG.E.U16 desc[UR24][R6.64+0xd0], R3 ;  /* 0x0000d00306004986 */ /* 0x0001e2000c101518 */
[----:B------:R-:W-:-:S13]  /*cd00*/  ISETP.GT.AND P4, PT, R0, 0x40, P6 ;  /* 0x000000400000780c */ /* 0x000fda0003784270 */
[----:B0-----:R-:W-:Y:S05]  /*cd10*/  @!P4 BRA `(.L_x_251) ;  /* 0x000000000004c947 */ /* 0x001fea0003800000 */
[----:B------:R0:W5:Y:S02]  /*cd20*/  LDG.E.LTC128B.U16 R217, desc[UR24][R218.64+0xd2] ;  /* 0x0000d218dad97981 */ /* 0x000164000c1e1520 */
.L_x_251:
[----:B------:R-:W-:Y:S05]  /*cd30*/  BSYNC B0 ;  /* 0x0000000000007941 */ /* 0x000fea0003800000 */
.L_x_250:
        /* <DEDUP_REMOVED lines=10> */
.L_x_253:
[----:B------:R-:W-:Y:S05]  /*cde0*/  BSYNC B0 ;  /* 0x0000000000007941 */ /* 0x000fea0003800000 */
.L_x_252:
        /* <DEDUP_REMOVED lines=8> */
[----:B------:R-:W-:-:S13]  /*ce70*/  ISETP.GT.AND P4, PT, R0, 0x48, P6 ;  /* 0x000000480000780c */ /* 0x000fda0003784270 */
[----:B0-----:R-:W-:Y:S05]  /*ce80*/  @!P4 BRA `(.L_x_255) ;  /* 0x000000000004c947 */ /* 0x001fea0003800000 */
[----:B------:R0:W5:Y:S02]  /*ce90*/  LDG.E.LTC128B.U16 R217, desc[UR24][R16.64+0xd2] ;  /* 0x0000d21810d97981 */ /* 0x000164000c1e1520 */
.L_x_255:
[----:B------:R-:W-:Y:S05]  /*cea0*/  BSYNC B0 ;  /* 0x0000000000007941 */ /* 0x000fea0003800000 */
.L_x_254:
        /* <DEDUP_REMOVED lines=9> */
[----:B------:R-:W-:-:S13]  /*cf40*/  ISETP.GT.AND P4, PT, R0, 0x40, P3 ;  /* 0x000000400000780c */ /* 0x000fda0001f84270 */
[----:B0-----:R-:W-:Y:S05]  /*cf50*/  @!P4 BRA `(.L_x_257) ;  /* 0x000000000004c947 */ /* 0x001fea0003800000 */
[----:B------:R0:W5:Y:S02]  /*cf60*/  LDG.E.LTC128B.U16 R217, desc[UR24][R218.64+0xe0] ;  /* 0x0000e018dad97981 */ /* 0x000164000c1e1520 */
.L_x_257:
[----:B------:R-:W-:Y:S05]  /*cf70*/  BSYNC B0 ;  /* 0x0000000000007941 */ /* 0x000fea0003800000 */
.L_x_256:
        /* <DEDUP_REMOVED lines=9> */
.L_x_259:
[----:B------:R-:W-:Y:S05]  /*d010*/  BSYNC B0 ;  /* 0x0000000000007941 */ /* 0x000fea0003800000 */
.L_x_258:
[----:B-----5:R-:W-:Y:S01]  /*d020*/  SHF.L.U32 R3, R217, 0x10, RZ ;  /* 0x00000010d9037819 */ /* 0x020fe200000006ff */
[----:B------:R-:W-:Y:S04]  /*d030*/  BSSY B0, `(.L_x_260) ;  /* 0x0000008000007945 */ /* 0x000fe80003800000 */
[----:B------:R-:W-:-:S04]  /*d040*/  FMUL R8, R3, UR8 ;  /* 0x0000000803087c20 */ /* 0x000fc80008400000 */
[----:B------:R-:W-:-:S05]  /*d050*/  FFMA R8, R209, UR13, R8 ;  /* 0x0000000dd1087c23 */ /* 0x000fca0008000008 */
[----:B------:R-:W-:-:S05]  /*d060*/  F2FP.BF16.F32.PACK_AB R8, RZ, R8 ;  /* 0x00000008ff08723e */ /* 0x000fca00000010ff */
[----:B------:R0:W-:Y:S01]  /*d070*/  @P4 STG.E.U16 desc[UR24][R6.64+0xe2], R8 ;  /* 0x0000e20806004986 */ /* 0x0001e2000c101518 */
[----:B------:R-:W-:-:S13]  /*d080*/  ISETP.GT.AND P4, PT, R0, 0x48, P3 ;  /* 0x000000480000780c */ /* 0x000fda0001f84270 */
[----:B0-----:R-:W-:Y:S05]  /*d090*/  @!P4 BRA `(.L_x_261) ;  /* 0x000000000004c947 */ /* 0x001fea0003800000 */
[----:B------:R0:W5:Y:S02]  /*d0a0*/  LDG.E.LTC128B.U16 R217, desc[UR24][R16.64+0xe0] ;  /* 0x0000e01810d97981 */ /* 0x000164000c1e1520 */
.L_x_261:
[----:B------:R-:W-:Y:S05]  /*d0b0*/  BSYNC B0 ;  /* 0x0000000000007941 */ /* 0x000fea0003800000 */
.L_x_260:
        /* <DEDUP_REMOVED lines=11> */
.L_x_263:
[----:B------:R-:W-:Y:S05]  /*d170*/  BSYNC B0 ;  /* 0x0000000000007941 */ /* 0x000fea0003800000 */
.L_x_262:
        /* <DEDUP_REMOVED lines=12> */
.L_x_265:
[----:B------:R-:W-:Y:S05]  /*d240*/  BSYNC B0 ;  /* 0x0000000000007941 */ /* 0x000fea0003800000 */
.L_x_264:
        /* <DEDUP_REMOVED lines=9> */
.L_x_267:
[----:B------:R-:W-:Y:S05]  /*d2e0*/  BSYNC B0 ;  /* 0x0000000000007941 */ /* 0x000fea0003800000 */
.L_x_266:
        /* <DEDUP_REMOVED lines=9> */
.L_x_269:
[----:B------:R-:W-:Y:S05]  /*d380*/  BSYNC B0 ;  /* 0x0000000000007941 */ /* 0x000fea0003800000 */
.L_x_268:
        /* <DEDUP_REMOVED lines=11> */
.L_x_271:
[----:B------:R-:W-:Y:S05]  /*d440*/  BSYNC B0 ;  /* 0x0000000000007941 */ /* 0x000fea0003800000 */
.L_x_270:
[----:B-----5:R-:W-:-:S04]  /*d450*/  IMAD.U32 R3, R217, 0x10000, RZ ;  /* 0x00010000d9037824 */ /* 0x020fc800078e00ff */
[----:B------:R-:W-:-:S04]  /*d460*/  FMUL R6, R3, UR8 ;  /* 0x0000000803067c20 */ /* 0x000fc80008400000 */
[----:B------:R-:W-:-:S05]  /*d470*/  FFMA R6, R215, UR13, R6 ;  /* 0x0000000dd7067c23 */ /* 0x000fca0008000006 */
[----:B------:R-:W-:-:S04]  /*d480*/  F2FP.BF16.F32.PACK_AB R6, RZ, R6 ;  /* 0x00000006ff06723e */ /* 0x000fc800000010ff */
[----:B------:R-:W-:-:S05]  /*d490*/  PRMT R7, R6, 0x7610, R7 ;  /* 0x0000761006077816 */ /* 0x000fca0000000007 */
[----:B------:R1:W-:Y:S01]  /*d4a0*/  @P4 STG.E.U16 desc[UR24][R12.64+0xf2], R7 ;  /* 0x0000f2070c004986 */ /* 0x0003e2000c101518 */
[----:B------:R-:W-:-:S04]  /*d4b0*/  IADD3 R6, P4, R4, UR9, RZ ;  /* 0x0000000904067c10 */ /* 0x000fc8000ff9e0ff */
[----:B-1----:R-:W-:Y:S02]  /*d4c0*/  IADD3.X R7, R5, UR15, RZ, P4, !PT ;  /* 0x0000000f05077c10 */ /* 0x002fe4000a7fe4ff */
        /* <DEDUP_REMOVED lines=10> */
[----:B-1----:R-:W-:Y:S05]  /*d570*/  @!P4 BRA `(.L_x_273) ;  /* 0x000000000004c947 */ /* 0x002fea0003800000 */
[----:B------:R1:W5:Y:S02]  /*d580*/  LDG.E.LTC128B.U16 R217, desc[UR24][R220.64+0x2] ;  /* 0x00000218dcd97981 */ /* 0x000364000c1e1520 */
.L_x_273:
[----:B------:R-:W-:Y:S05]  /*d590*/  BSYNC B0 ;  /* 0x0000000000007941 */ /* 0x000fea0003800000 */
.L_x_272:
        /* <DEDUP_REMOVED lines=10> */
[----:B--2---:R-:W-:Y:S05]  /*d640*/  @!P4 BRA `(.L_x_275) ;  /* 0x000000000004c947 */ /* 0x004fea0003800000 */
[----:B------:R2:W5:Y:S02]  /*d650*/  LDG.E.LTC128B.U16 R217, desc[UR24][R224.64] ;  /* 0x00000018e0d97981 */ /* 0x000564000c1e1520 */
.L_x_275:
[----:B------:R-:W-:Y:S05]  /*d660*/  BSYNC B0 ;  /* 0x0000000000007941 */ /* 0x000fea0003800000 */
.L_x_274:
        /* <DEDUP_REMOVED lines=10> */
[----:B0-----:R-:W-:Y:S05]  /*d710*/  @!P4 BRA `(.L_x_277) ;  /* 0x000000000004c947 */ /* 0x001fea0003800000 */
[----:B------:R0:W5:Y:S02]  /*d720*/  LDG.E.LTC128B.U16 R217, desc[UR24][R18.64+0x2] ;  /* 0x0000021812d97981 */ /* 0x000164000c1e1520 */
.L_x_277:
[----:B------:R-:W-:Y:S05]  /*d730*/  BSYNC B0 ;  /* 0x0000000000007941 */ /* 0x000fea0003800000 */
.L_x_276:
        /* <DEDUP_REMOVED lines=10> */
.L_x_279:
[----:B------:R-:W-:Y:S05]  /*d7e0*/  BSYNC B0 ;  /* 0x0000000000007941 */ /* 0x000fea0003800000 */
.L_x_278:
        /* <DEDUP_REMOVED lines=10> */
.L_x_281:
[----:B------:R-:W-:Y:S05]  /*d890*/  BSYNC B0 ;  /* 0x0000000000007941 */ /* 0x000fea0003800000 */
.L_x_280:
        /* <DEDUP_REMOVED lines=10> */
.L_x_283:
[----:B------:R-:W-:Y:S05]  /*d940*/  BSYNC B0 ;  /* 0x0000000000007941 */ /* 0x000fea0003800000 */
.L_x_282:
        /* <DEDUP_REMOVED lines=10> */
.L_x_285:
[----:B------:R-:W-:Y:S05]  /*d9f0*/  BSYNC B0 ;  /* 0x0000000000007941 */ /* 0x000fea0003800000 */
.L_x_284:
        /* <DEDUP_REMOVED lines=13> */
.L_x_287:
[----:B------:R-:W-:Y:S05]  /*dad0*/  BSYNC B0 ;  /* 0x0000000000007941 */ /* 0x000fea0003800000 */
.L_x_286:
        /* <DEDUP_REMOVED lines=10> */
.L_x_289:
[----:B------:R-:W-:Y:S05]  /*db80*/  BSYNC B0 ;  /* 0x0000000000007941 */ /* 0x000fea0003800000 */
.L_x_288:
        /* <DEDUP_REMOVED lines=10> */
.L_x_291:
[----:B------:R-:W-:Y:S05]  /*dc30*/  BSYNC B0 ;  /* 0x0000000000007941 */ /* 0x000fea0003800000 */
.L_x_290:
        /* <DEDUP_REMOVED lines=12> */
.L_x_293:
[----:B------:R-:W-:Y:S05]  /*dd00*/  BSYNC B0 ;  /* 0x0000000000007941 */ /* 0x000fea0003800000 */
.L_x_292:
        /* <DEDUP_REMOVED lines=13> */
.L_x_295:
[----:B------:R-:W-:Y:S05]  /*dde0*/  BSYNC B0 ;  /* 0x0000000000007941 */ /* 0x000fea0003800000 */
.L_x_294:
        /* <DEDUP_REMOVED lines=10> */
.L_x_297:
[----:B------:R-:W-:Y:S05]  /*de90*/  BSYNC B0 ;  /* 0x0000000000007941 */ /* 0x000fea0003800000 */
.L_x_296:
        /* <DEDUP_REMOVED lines=10> */
.L_x_299:
[----:B------:R-:W-:Y:S05]  /*df40*/  BSYNC B0 ;  /* 0x0000000000007941 */ /* 0x000fea0003800000 */
.L_x_298:
        /* <DEDUP_REMOVED lines=12> */
.L_x_301:
[----:B------:R-:W-:Y:S05]  /*e010*/  BSYNC B0 ;  /* 0x0000000000007941 */ /* 0x000fea0003800000 */
.L_x_300:
        /* <DEDUP_REMOVED lines=13> */
.L_x_303:
[----:B------:R-:W-:Y:S05]  /*e0f0*/  BSYNC B0 ;  /* 0x0000000000007941 */ /* 0x000fea0003800000 */
.L_x_302:
        /* <DEDUP_REMOVED lines=10> */
.L_x_305:
[----:B------:R-:W-:Y:S05]  /*e1a0*/  BSYNC B0 ;  /* 0x0000000000007941 */ /* 0x000fea0003800000 */
.L_x_304:
        /* <DEDUP_REMOVED lines=10> */
.L_x_307:
[----:B------:R-:W-:Y:S05]  /*e250*/  BSYNC B0 ;  /* 0x0000000000007941 */ /* 0x000fea0003800000 */
.L_x_306:
        /* <DEDUP_REMOVED lines=12> */
.L_x_309:
[----:B------:R-:W-:Y:S05]  /*e320*/  BSYNC B0 ;  /* 0x0000000000007941 */ /* 0x000fea0003800000 */
.L_x_308:
        /* <DEDUP_REMOVED lines=13> */
.L_x_311:
[----:B------:R-:W-:Y:S05]  /*e400*/  BSYNC B0 ;  /* 0x0000000000007941 */ /* 0x000fea0003800000 */
.L_x_310:
        /* <DEDUP_REMOVED lines=10> */
.L_x_313:
[----:B------:R-:W-:Y:S05]  /*e4b0*/  BSYNC B0 ;  /* 0x0000000000007941 */ /* 0x000fea0003800000 */
.L_x_312:
        /* <DEDUP_REMOVED lines=10> */
.L_x_315:
[----:B------:R-:W-:Y:S05]  /*e560*/  BSYNC B0 ;  /* 0x0000000000007941 */ /* 0x000fea0003800000 */
.L_x_314:
        /* <DEDUP_REMOVED lines=12> */
.L_x_317:
[----:B------:R-:W-:Y:S05]  /*e630*/  BSYNC B0 ;  /* 0x0000000000007941 */ /* 0x000fea0003800000 */
.L_x_316:
        /* <DEDUP_REMOVED lines=13> */
.L_x_319:
[----:B------:R-:W-:Y:S05]  /*e710*/  BSYNC B0 ;  /* 0x0000000000007941 */ /* 0x000fea0003800000 */
.L_x_318:
        /* <DEDUP_REMOVED lines=10> */
.L_x_321:
[----:B------:R-:W-:Y:S05]  /*e7c0*/  BSYNC B0 ;  /* 0x0000000000007941 */ /* 0x000fea0003800000 */
.L_x_320:
        /* <DEDUP_REMOVED lines=10> */
.L_x_323:
[----:B------:R-:W-:Y:S05]  /*e870*/  BSYNC B0 ;  /* 0x0000000000007941 */ /* 0x000fea0003800000 */
.L_x_322:
        /* <DEDUP_REMOVED lines=12> */
.L_x_325:
[----:B------:R-:W-:Y:S05]  /*e940*/  BSYNC B0 ;  /* 0x0000000000007941 */ /* 0x000fea0003800000 */
.L_x_324:
        /* <DEDUP_REMOVED lines=13> */
.L_x_327:
[----:B------:R-:W-:Y:S05]  /*ea20*/  BSYNC B0 ;  /* 0x0000000000007941 */ /* 0x000fea0003800000 */
.L_x_326:
        /* <DEDUP_REMOVED lines=10> */
.L_x_329:
[----:B------:R-:W-:Y:S05]  /*ead0*/  BSYNC B0 ;  /* 0x0000000000007941 */ /* 0x000fea0003800000 */
.L_x_328:
        /* <DEDUP_REMOVED lines=10> */
.L_x_331:
[----:B------:R-:W-:Y:S05]  /*eb80*/  BSYNC B0 ;  /* 0x0000000000007941 */ /* 0x000fea0003800000 */
.L_x_330:
        /* <DEDUP_REMOVED lines=12> */
.L_x_333:
[----:B------:R-:W-:Y:S05]  /*ec50*/  BSYNC B0 ;  /* 0x0000000000007941 */ /* 0x000fea0003800000 */
.L_x_332:
        /* <DEDUP_REMOVED lines=13> */
.L_x_335:
[----:B------:R-:W-:Y:S05]  /*ed30*/  BSYNC B0 ;  /* 0x0000000000007941 */ /* 0x000fea0003800000 */
.L_x_334:
        /* <DEDUP_REMOVED lines=10> */
.L_x_337:
[----:B------:R-:W-:Y:S05]  /*ede0*/  BSYNC B0 ;  /* 0x0000000000007941 */ /* 0x000fea0003800000 */
.L_x_336:
        /* <DEDUP_REMOVED lines=10> */
.L_x_339:
[----:B------:R-:W-:Y:S05]  /*ee90*/  BSYNC B0 ;  /* 0x0000000000007941 */ /* 0x000fea0003800000 */
.L_x_338:
[----:B-----5:R-:W-:Y:S01]  /*eea0*/  IMAD.U32 R3, R217, 0x10000, RZ ;  /* 0x00010000d9037824 */ /* 0x020fe200078e00ff */
[----:B------:R-:W-:Y:S01]  /*eeb0*/  IADD3 R8, R4, UR23, R216 ;  /* 0x0000001704087c10 */ /* 0x000fe2000fffe0d8 */
[----:B------:R-:W-:Y:S01]  /*eec0*/  @P4 IMAD.MOV.U32 R9, RZ, RZ, R21 ;  /* 0x000000ffff094224 */ /* 0x000fe200078e0015 */
[----:B------:R-:W-:Y:S01]  /*eed0*/  BSSY B0, `(.L_x_340) ;  /* 0x0000009000007945 */ /* 0x000fe20003800000 */
        /* <DEDUP_REMOVED lines=8> */
.L_x_341:
[----:B------:R-:W-:Y:S05]  /*ef60*/  BSYNC B0 ;  /* 0x0000000000007941 */ /* 0x000fea0003800000 */
.L_x_340:
[----:B-----5:R-:W-:Y:S01]  /*ef70*/  IMAD.U32 R3, R217, 0x10000, RZ ;  /* 0x00010000d9037824 */ /* 0x020fe200078e00ff */
[----:B------:R-:W-:Y:S01]  /*ef80*/  BSSY B0, `(.L_x_342) ;  /* 0x000000b000007945 */ /* 0x000fe20003800000 */
[----:B------:R-:W-:Y:S02]  /*ef90*/  @P4 IMAD.MOV.U32 R9, RZ, RZ, R21 ;  /* 0x000000ffff094224 */ /* 0x000fe400078e0015 */
[----:B------:R-:W-:-:S04]  /*efa0*/  FMUL R8, R3, UR8 ;  /* 0x0000000803087c20 */ /* 0x000fc80008400000 */
[----:B------:R-:W-:-:S05]  /*efb0*/  FFMA R8, R123, UR13, R8 ;  /* 0x0000000d7b087c23 */ /* 0x000fca0008000008 */
[----:B------:R-:W-:Y:S02]  /*efc0*/  F2FP.BF16.F32.PACK_AB R3, RZ, R8 ;  /* 0x00000008ff03723e */ /* 0x000fe400000010ff */
[----:B------:R-:W-:-:S05]  /*efd0*/  IADD3 R8, R4, UR23, R216 ;  /* 0x0000001704087c10 */ /* 0x000fca000fffe0d8 */
[----:B------:R0:W-:Y:S01]  /*efe0*/  @P4 STG.E.U16 desc[UR24][R8.64+0x82], R3 ;  /* 0x0000820308004986 */ /* 0x0001e2000c101518 */
[----:B------:R-:W-:-:S04]  /*eff0*/  LOP3.LUT P4, RZ, R2, 0x2000, RZ, 0xc0, !PT ;  /* 0x0000200002ff7812 */ /* 0x000fc8000788c0ff */
[----:B------:R-:W-:-:S13]  /*f000*/  ISETP.GT.AND P4, PT, R0, 0x80, P4 ;  /* 0x000000800000780c */ /* 0x000fda0002784270 */
[----:B0-----:R-:W-:Y:S05]  /*f010*/  @!P4 BRA `(.L_x_343) ;  /* 0x000000000004c947 */ /* 0x001fea0003800000 */
[----:B------:R0:W5:Y:S02]  /*f020*/  LDG.E.LTC128B.U16 R217, desc[UR24][R220.64+0x90] ;  /* 0x00009018dcd97981 */ /* 0x000164000c1e1520 */
.L_x_343:
[----:B------:R-:W-:Y:S05]  /*f030*/  BSYNC B0 ;  /* 0x0000000000007941 */ /* 0x000fea0003800000 */
.L_x_342:
        /* <DEDUP_REMOVED lines=10> */
.L_x_345:
[----:B------:R-:W-:Y:S05]  /*f0e0*/  BSYNC B0 ;  /* 0x0000000000007941 */ /* 0x000fea0003800000 */
.L_x_344:
        /* <DEDUP_REMOVED lines=10> */
.L_x_347:
[----:B------:R-:W-:Y:S05]  /*f190*/  BSYNC B0 ;  /* 0x0000000000007941 */ /* 0x000fea0003800000 */
.L_x_346:
        /* <DEDUP_REMOVED lines=12> */
.L_x_349:
[----:B------:R-:W-:Y:S05]  /*f260*/  BSYNC B0 ;  /* 0x0000000000007941 */ /* 0x000fea0003800000 */
.L_x_348:
        /* <DEDUP_REMOVED lines=12> */
.L_x_351:
[----:B------:R-:W-:Y:S05]  /*f330*/  BSYNC B0 ;  /* 0x0000000000007941 */ /* 0x000fea0003800000 */
.L_x_350:
        /* <DEDUP_REMOVED lines=10> */
.L_x_353:
[----:B------:R-:W-:Y:S05]  /*f3e0*/  BSYNC B0 ;  /* 0x0000000000007941 */ /* 0x000fea0003800000 */
.L_x_352:
        /* <DEDUP_REMOVED lines=10> */
.L_x_355:
[----:B------:R-:W-:Y:S05]  /*f490*/  BSYNC B0 ;  /* 0x0000000000007941 */ /* 0x000fea0003800000 */
.L_x_354:
        /* <DEDUP_REMOVED lines=12> */
.L_x_357:
[----:B------:R-:W-:Y:S05]  /*f560*/  BSYNC B0 ;  /* 0x0000000000007941 */ /* 0x000fea0003800000 */
.L_x_356:
        /* <DEDUP_REMOVED lines=12> */
.L_x_359:
[----:B------:R-:W-:Y:S05]  /*f630*/  BSYNC B0 ;  /* 0x0000000000007941 */ /* 0x000fea0003800000 */
.L_x_358:
        /* <DEDUP_REMOVED lines=10> */
.L_x_361:
[----:B------:R-:W-:Y:S05]  /*f6e0*/  BSYNC B0 ;  /* 0x0000000000007941 */ /* 0x000fea0003800000 */
.L_x_360:
        /* <DEDUP_REMOVED lines=10> */
.L_x_363:
[----:B------:R-:W-:Y:S05]  /*f790*/  BSYNC B0 ;  /* 0x0000000000007941 */ /* 0x000fea0003800000 */
.L_x_362:
        /* <DEDUP_REMOVED lines=12> */
.L_x_365:
[----:B------:R-:W-:Y:S05]  /*f860*/  BSYNC B0 ;  /* 0x0000000000007941 */ /* 0x000fea0003800000 */
.L_x_364:
        /* <DEDUP_REMOVED lines=12> */
.L_x_367:
[----:B------:R-:W-:Y:S05]  /*f930*/  BSYNC B0 ;  /* 0x0000000000007941 */ /* 0x000fea0003800000 */
.L_x_366:
        /* <DEDUP_REMOVED lines=10> */
.L_x_369:
[----:B------:R-:W-:Y:S05]  /*f9e0*/  BSYNC B0 ;  /* 0x0000000000007941 */ /* 0x000fea0003800000 */
.L_x_368:
        /* <DEDUP_REMOVED lines=10> */
.L_x_371:
[----:B------:R-:W-:Y:S05]  /*fa90*/  BSYNC B0 ;  /* 0x0000000000007941 */ /* 0x000fea0003800000 */
.L_x_370:
        /* <DEDUP_REMOVED lines=12> */
.L_x_373:
[----:B------:R-:W-:Y:S05]  /*fb60*/  BSYNC B0 ;  /* 0x0000000000007941 */ /* 0x000fea0003800000 */
.L_x_372:
        /* <DEDUP_REMOVED lines=12> */
.L_x_375:
[----:B------:R-:W-:Y:S05]  /*fc30*/  BSYNC B0 ;  /* 0x0000000000007941 */ /* 0x000fea0003800000 */
.L_x_374:
        /* <DEDUP_REMOVED lines=9> */
.L_x_377:
[----:B------:R-:W-:Y:S05]  /*fcd0*/  BSYNC B0 ;  /* 0x0000000000007941 */ /* 0x000fea0003800000 */
.L_x_376:
        /* <DEDUP_REMOVED lines=10> */
.L_x_379:
[----:B------:R-:W-:Y:S05]  /*fd80*/  BSYNC B0 ;  /* 0x0000000000007941 */ /* 0x000fea0003800000 */
.L_x_378:
[----:B-----5:R-:W-:Y:S01]  /*fd90*/  IMAD.U32 R3, R217, 0x10000, RZ ;  /* 0x00010000d9037824 */ /* 0x020fe200078e00ff */
[----:B------:R-:W-:Y:S01]  /*fda0*/  IADD3 R8, R4, UR23, R216 ;  /* 0x0000001704087c10 */ /* 0x000fe2000fffe0d8 */
[----:B------:R-:W-:Y:S01]  /*fdb0*/  BSSY B0, `(.L_x_380) ;  /* 0x0000009000007945 */ /* 0x000fe20003800000 */
[----:B------:R-:W-:Y:S01]  /*fdc0*/  @P4 MOV R9, R21 ;  /* 0x0000001500094202 */ /* 0x000fe20000000f00 */
[----:B------:R-:W-:-:S04]  /*fdd0*/  FMUL R3, R3, UR8 ;  /* 0x0000000803037c20 */ /* 0x000fc80008400000 */
[----:B------:R-:W-:-:S05]  /*fde0*/  FFMA R3, R142, UR13, R3 ;  /* 0x0000000d8e037c23 */ /* 0x000fca0008000003 */
[----:B------:R-:W-:-:S05]  /*fdf0*/  F2FP.BF16.F32.PACK_AB R3, RZ, R3 ;  /* 0x00000003ff03723e */ /* 0x000fca00000010ff */
[----:B------:R0:W-:Y:S01]  /*fe00*/  @P4 STG.E.U16 desc[UR24][R8.64+0xd0], R3 ;  /* 0x0000d00308004986 */ /* 0x0001e2000c101518 */
[----:B------:R-:W-:-:S13]  /*fe10*/  ISETP.GT.AND P4, PT, R0, 0x88, P6 ;  /* 0x000000880000780c */ /* 0x000fda0003784270 */
[----:B0-----:R-:W-:Y:S05]  /*fe20*/  @!P4 BRA `(.L_x_381) ;  /* 0x000000000004c947 */ /* 0x001fea0003800000 */
[----:B------:R0:W5:Y:S02]  /*fe30*/  LDG.E.LTC128B.U16 R217, desc[UR24][R18.64+0xd2] ;  /* 0x0000d21812d97981 */ /* 0x000164000c1e1520 */
.L_x_381:
[----:B------:R-:W-:Y:S05]  /*fe40*/  BSYNC B0 ;  /* 0x0000000000007941 */ /* 0x000fea0003800000 */
.L_x_380:
        /* <DEDUP_REMOVED lines=8> */
[----:B------:R-:W-:-:S13]  /*fed0*/  ISETP.GT.AND P4, PT, R0, 0x80, P3 ;  /* 0x000000800000780c */ /* 0x000fda0001f84270 */
[----:B0-----:R-:W-:Y:S05]  /*fee0*/  @!P4 BRA `(.L_x_383) ;  /* 0x000000000004c947 */ /* 0x001fea0003800000 */
[----:B------:R0:W5:Y:S02]  /*fef0*/  LDG.E.LTC128B.U16 R217, desc[UR24][R220.64+0xe0] ;  /* 0x0000e018dcd97981 */ /* 0x000164000c1e1520 */
.L_x_383:
[----:B------:R-:W-:Y:S05]  /*ff00*/  BSYNC B0 ;  /* 0x0000000000007941 */ /* 0x000fea0003800000 */
.L_x_382:
        /* <DEDUP_REMOVED lines=9> */
.L_x_385:
[----:B------:R-:W-:Y:S05]  /*ffa0*/  BSYNC B0 ;  /* 0x0000000000007941 */ /* 0x000fea0003800000 */
.L_x_384:
        /* <DEDUP_REMOVED lines=9> */
.L_x_387:
[----:B------:R-:W-:Y:S05]  /*10040*/  BSYNC B0 ;  /* 0x0000000000007941 */ /* 0x000fea0003800000 */
.L_x_386:
        /* <DEDUP_REMOVED lines=8> */
[----:B------:R-:W-:-:S13]  /*100d0*/  ISETP.GT.AND P4, PT, R0, 0x88, P2 ;  /* 0x000000880000780c */ /* 0x000fda0001784270 */
[----:B0-----:R-:W-:Y:S05]  /*100e0*/  @!P4 BRA `(.L_x_389) ;  /* 0x000000000004c947 */ /* 0x001fea0003800000 */
[----:B------:R0:W5:Y:S02]  /*100f0*/  LDG.E.LTC128B.U16 R217, desc[UR24][R18.64+0xe2] ;  /* 0x0000e21812d97981 */ /* 0x000164000c1e1520 */
.L_x_389:
[----:B------:R-:W-:Y:S05]  /*10100*/  BSYNC B0 ;  /* 0x0000000000007941 */ /* 0x000fea0003800000 */
.L_x_388:
        /* <DEDUP_REMOVED lines=11> */
.L_x_391:
[----:B------:R-:W-:Y:S05]  /*101c0*/  BSYNC B0 ;  /* 0x0000000000007941 */ /* 0x000fea0003800000 */
.L_x_390:
        /* <DEDUP_REMOVED lines=9> */
.L_x_393:
[----:B------:R-:W-:Y:S05]  /*10260*/  BSYNC B0 ;  /* 0x0000000000007941 */ /* 0x000fea0003800000 */
.L_x_392:
        /* <DEDUP_REMOVED lines=9> */
.L_x_395:
[----:B------:R-:W-:Y:S05]  /*10300*/  BSYNC B0 ;  /* 0x0000000000007941 */ /* 0x000fea0003800000 */
.L_x_394:
        /* <DEDUP_REMOVED lines=11> */
.L_x_397:
[----:B------:R-:W-:Y:S05]  /*103c0*/  BSYNC B0 ;  /* 0x0000000000007941 */ /* 0x000fea0003800000 */
.L_x_396:
[----:B-----5:R-:W-:Y:S01]  /*103d0*/  IMAD.U32 R3, R217, 0x10000, RZ ;  /* 0x00010000d9037824 */ /* 0x020fe200078e00ff */
[----:B------:R-:W-:-:S03]  /*103e0*/  IADD3 R20, R4, UR23, R216 ;  /* 0x0000001704147c10 */ /* 0x000fc6000fffe0d8 */
[----:B------:R-:W-:-:S04]  /*103f0*/  FMUL R6, R3, UR8 ;  /* 0x0000000803067c20 */ /* 0x000fc80008400000 */
[----:B------:R-:W-:-:S05]  /*10400*/  FFMA R6, R151, UR13, R6 ;  /* 0x0000000d97067c23 */ /* 0x000fca0008000006 */
[----:B------:R-:W-:-:S05]  /*10410*/  F2FP.BF16.F32.PACK_AB R6, RZ, R6 ;  /* 0x00000006ff06723e */ /* 0x000fca00000010ff */
[----:B------:R1:W-:Y:S01]  /*10420*/  @P4 STG.E.U16 desc[UR24][R20.64+0xf2], R6 ;  /* 0x0000f20614004986 */ /* 0x0003e2000c101518 */
[----:B------:R-:W-:-:S13]  /*10430*/  ISETP.GT.AND P4, PT, R0, 0xc0, P5 ;  /* 0x000000c00000780c */ /* 0x000fda0002f84270 */
[----:B------:R-:W2:Y:S01]  /*10440*/  @P4 LDG.E.LTC128B.U16 R217, desc[UR24][R228.64] ;  /* 0x00000018e4d94981 */ /* 0x000ea2000c1e1520 */
[----:B------:R-:W-:Y:S01]  /*10450*/  IMAD.U32 R7, RZ, RZ, UR18 ;  /* 0x00000012ff077e24 */ /* 0x000fe2000f8e00ff */
[----:B------:R-:W-:Y:S01]  /*10460*/  UIMAD UR9, UR19, 0x180, URZ ;  /* 0x00000180130978a4 */ /* 0x000fe2000f8e023f */
[----:B------:R-:W-:Y:S02]  /*10470*/  BSSY B0, `(.L_x_398) ;  /* 0x000000d000007945 */ /* 0x000fe40003800000 */
[----:B------:R-:W-:-:S04]  /*10480*/  IMAD.WIDE.U32 R4, R7, 0x180, R4 ;  /* 0x0000018007047825 */ /* 0x000fc800078e0004 */
[----:B------:R-:W-:Y:S02]  /*10490*/  VIADD R7, R5, UR9 ;  /* 0x0000000905077c36 */ /* 0x000fe40008000000 */
[----:B-1----:R-:W-:Y:S02]  /*104a0*/  @P4 IMAD.MOV.U32 R6, RZ, RZ, R4 ;  /* 0x000000ffff064224 */ /* 0x002fe400078e0004 */
        /* <DEDUP_REMOVED lines=9> */
.L_x_399:
[----:B------:R-:W-:Y:S05]  /*10540*/  BSYNC B0 ;  /* 0x0000000000007941 */ /* 0x000fea0003800000 */
.L_x_398:
[----:B-----5:R-:W-:Y:S01]  /*10550*/  IMAD.U32 R3, R217, 0x10000, RZ ;  /* 0x00010000d9037824 */ /* 0x020fe200078e00ff */
[----:B------:R-:W-:Y:S01]  /*10560*/  ISETP.GT.AND P5, PT, R0, 0xc8, P5 ;  /* 0x000000c80000780c */ /* 0x000fe20002fa4270 */
[----:B------:R-:W-:Y:S01]  /*10570*/  @P4 IMAD.MOV.U32 R12, RZ, RZ, R4 ;  /* 0x000000ffff0c4224 */ /* 0x000fe200078e0004 */
[----:B------:R-:W-:Y:S01]  /*10580*/  BSSY B0, `(.L_x_400) ;  /* 0x000000e000007945 */ /* 0x000fe20003800000 */
[----:B------:R-:W-:Y:S01]  /*10590*/  FMUL R6, R3, UR8 ;  /* 0x0000000803067c20 */ /* 0x000fe20008400000 */
[----:B------:R-:W-:Y:S02]  /*105a0*/  @P4 IMAD.MOV.U32 R13, RZ, RZ, R7 ;  /* 0x000000ffff0d4224 */ /* 0x000fe400078e0007 */
[----:B------:R-:W-:Y:S02]  /*105b0*/  VIADD R9, R5, UR9 ;  /* 0x0000000905097c36 */ /* 0x000fe40008000000 */
[----:B------:R-:W-:-:S05]  /*105c0*/  FFMA R6, R25, UR13, R6 ;  /* 0x0000000d19067c23 */ /* 0x000fca0008000006 */
[----:B------:R-:W-:-:S04]  /*105d0*/  F2FP.BF16.F32.PACK_AB R6, RZ, R6 ;  /* 0x00000006ff06723e */ /* 0x000fc800000010ff */
[----:B------:R-:W-:-:S05]  /*105e0*/  PRMT R3, R6, 0x7610, R3 ;  /* 0x0000761006037816 */ /* 0x000fca0000000003 */
[----:B------:R2:W-:Y:S01]  /*105f0*/  @P4 STG.E.U16 desc[UR24][R12.64+0x2], R3 ;  /* 0x000002030c004986 */ /* 0x0005e2000c101518 */
[----:B------:R-:W-:-:S04]  /*10600*/  IADD3 R10, P4, R4, UR23, RZ ;  /* 0x00000017040a7c10 */ /* 0x000fc8000ff9e0ff */
[----:B------:R-:W-:Y:S02]  /*10610*/  IADD3.X R11, R7, UR6, RZ, P4, !PT ;  /* 0x00000006070b7c10 */ /* 0x000fe4000a7fe4ff */
[----:B------:R-:W-:-:S04]  /*10620*/  IADD3 R6, P4, R4, UR23, RZ ;  /* 0x0000001704067c10 */ /* 0x000fc8000ff9e0ff */
[----:B------:R-:W-:Y:S01]  /*10630*/  IADD3.X R7, R9, UR6, RZ, P4, !PT ;  /* 0x0000000609077c10 */ /* 0x000fe2000a7fe4ff */
[----:B--2---:R-:W-:Y:S08]  /*10640*/  @!P5 BRA `(.L_x_401) ;  /* 0x000000000004d947 */ /* 0x004ff00003800000 */
[----:B------:R2:W5:Y:S02]  /*10650*/  LDG.E.LTC128B.U16 R217, desc[UR24][R14.64] ;  /* 0x000000180ed97981 */ /* 0x000564000c1e1520 */
.L_x_401:
[----:B------:R-:W-:Y:S05]  /*10660*/  BSYNC B0 ;  /* 0x0000000000007941 */ /* 0x000fea0003800000 */
.L_x_400:
[----:B-----5:R-:W-:Y:S01]  /*10670*/  IMAD.U32 R3, R217, 0x10000, RZ ;  /* 0x00010000d9037824 */ /* 0x020fe200078e00ff */
[----:B------:R-:W-:Y:S01]  /*10680*/  LOP3.LUT P4, RZ, R2, 0x2, RZ, 0xc0, !PT ;  /* 0x0000000202ff7812 */ /* 0x000fe2000788c0ff */
[----:B------:R-:W-:Y:S02]  /*10690*/  BSSY B0, `(.L_x_402) ;  /* 0x0000008000007945 */ /* 0x000fe40003800000 */
[----:B------:R-:W-:Y:S01]  /*106a0*/  FMUL R3, R3, UR8 ;  /* 0x0000000803037c20 */ /* 0x000fe20008400000 */
[----:B------:R-:W-:-:S03]  /*106b0*/  ISETP.GT.AND P4, PT, R0, 0xc8, P4 ;  /* 0x000000c80000780c */ /* 0x000fc60002784270 */
[----:B------:R-:W-:-:S05]  /*106c0*/  FFMA R3, R26, UR13, R3 ;  /* 0x0000000d1a037c23 */ /* 0x000fca0008000003 */
[----:B------:R-:W-:-:S05]  /*106d0*/  F2FP.BF16.F32.PACK_AB R3, RZ, R3 ;  /* 0x00000003ff03723e */ /* 0x000fca00000010ff */
[----:B------:R0:W-:Y:S01]  /*106e0*/  @P5 STG.E.U16 desc[UR24][R10.64], R3 ;  /* 0x000000030a005986 */ /* 0x0001e2000c101518 */
[----:B------:R-:W-:Y:S05]  /*106f0*/  @!P4 BRA `(.L_x_403) ;  /* 0x000000000004c947 */ /* 0x000fea0003800000 */
[----:B------:R0:W5:Y:S02]  /*10700*/  LDG.E.LTC128B.U16 R217, desc[UR24][R22.64+0x2] ;  /* 0x0000021816d97981 */ /* 0x000164000c1e1520 */
.L_x_403:
[----:B------:R-:W-:Y:S05]  /*10710*/  BSYNC B0 ;  /* 0x0000000000007941 */ /* 0x000fea0003800000 */
.L_x_402:
[----:B0----5:R-:W-:Y:S01]  /*10720*/  IMAD.U32 R3, R217, 0x10000, RZ ;  /* 0x00010000d9037824 */ /* 0x021fe200078e00ff */
[----:B------:R-:W-:Y:S01]  /*10730*/  LOP3.LUT P5, RZ, R2, 0x4, RZ, 0xc0, !PT ;  /* 0x0000000402ff7812 */ /* 0x000fe200078ac0ff */
[----:B------:R-:W-:Y:S02]  /*10740*/  BSSY B0, `(.L_x_404) ;  /* 0x0000009000007945 */ /* 0x000fe40003800000 */
[----:B------:R-:W-:-:S04]  /*10750*/  FMUL R10, R3, UR8 ;  /* 0x00000008030a7c20 */ /* 0x000fc80008400000 */
[----:B------:R-:W-:-:S05]  /*10760*/  FFMA R10, R27, UR13, R10 ;  /* 0x0000000d1b0a7c23 */ /* 0x000fca000800000a */
[----:B------:R-:W-:Y:S01]  /*10770*/  F2FP.BF16.F32.PACK_AB R3, RZ, R10 ;  /* 0x0000000aff03723e */ /* 0x000fe200000010ff */
[----:B------:R-:W-:-:S05]  /*10780*/  VIADD R10, R4, UR23 ;  /* 0x00000017040a7c36 */ /* 0x000fca0008000000 */
[----:B------:R0:W-:Y:S01]  /*10790*/  @P4 STG.E.U16 desc[UR24][R10.64+0x2], R3 ;  /* 0x000002030a004986 */ /* 0x0001e2000c101518 */
[----:B------:R-:W-:-:S13]  /*107a0*/  ISETP.GT.AND P4, PT, R0, 0xc0, P5 ;  /* 0x000000c00000780c */ /* 0x000fda0002f84270 */
[----:B0-----:R-:W-:Y:S05]  /*107b0*/  @!P4 BRA `(.L_x_405) ;  /* 0x000000000004c947 */ /* 0x001fea0003800000 */
[----:B------:R0:W5:Y:S02]  /*107c0*/  LDG.E.LTC128B.U16 R217, desc[UR24][R222.64+0x10] ;  /* 0x00001018ded97981 */ /* 0x000164000c1e1520 */
.L_x_405:
[----:B------:R-:W-:Y:S05]  /*107d0*/  BSYNC B0 ;  /* 0x0000000000007941 */ /* 0x000fea0003800000 */
.L_x_404:
[----:B-----5:R-:W-:Y:S01]  /*107e0*/  IMAD.U32 R3, R217, 0x10000, RZ ;  /* 0x00010000d9037824 */ /* 0x020fe200078e00ff */
[----:B------:R-:W-:Y:S01]  /*107f0*/  LOP3.LUT P5, RZ, R2, 0x8, RZ, 0xc0, !PT ;  /* 0x0000000802ff7812 */ /* 0x000fe200078ac0ff */
        /* <DEDUP_REMOVED lines=9> */
.L_x_407:
[----:B------:R-:W-:Y:S05]  /*10890*/  BSYNC B0 ;  /* 0x0000000000007941 */ /* 0x000fea0003800000 */
.L_x_406:
        /* <DEDUP_REMOVED lines=13> */
.L_x_409:
[----:B------:R-:W-:Y:S05]  /*10970*/  BSYNC B0 ;  /* 0x0000000000007941 */ /* 0x000fea0003800000 */
.L_x_408:
        /* <DEDUP_REMOVED lines=9> */
.L_x_411:
[----:B------:R-:W-:Y:S05]  /*10a10*/  BSYNC B0 ;  /* 0x0000000000007941 */ /* 0x000fea0003800000 */
.L_x_410:
[----:B-----5:R-:W-:Y:S01]  /*10a20*/  IMAD.U32 R3, R217, 0x10000, RZ ;  /* 0x00010000d9037824 */ /* 0x020fe200078e00ff */
[----:B------:R-:W-:Y:S01]  /*10a30*/  LOP3.LUT P5, RZ, R2, 0x10, RZ, 0xc0, !PT ;  /* 0x0000001002ff7812 */ /* 0x000fe200078ac0ff */
[----:B------:R-:W-:Y:S01]  /*10a40*/  @P4 IMAD.MOV.U32 R11, RZ, RZ, R7 ;  /* 0x000000ffff0b4224 */ /* 0x000fe200078e0007 */
[----:B------:R-:W-:Y:S01]  /*10a50*/  BSSY B0, `(.L_x_412) ;  /* 0x0000009000007945 */ /* 0x000fe20003800000 */
        /* <DEDUP_REMOVED lines=8> */
.L_x_413:
[----:B------:R-:W-:Y:S05]  /*10ae0*/  BSYNC B0 ;  /* 0x0000000000007941 */ /* 0x000fea0003800000 */
.L_x_412:
[----:B-----5:R-:W-:Y:S01]  /*10af0*/  IMAD.U32 R3, R217, 0x10000, RZ ;  /* 0x00010000d9037824 */ /* 0x020fe200078e00ff */
[----:B------:R-:W-:Y:S01]  /*10b00*/  LOP3.LUT P5, RZ, R2, 0x400000, RZ, 0xc0, !PT ;  /* 0x0040000002ff7812 */ /* 0x000fe200078ac0ff */
[----:B------:R-:W-:Y:S01]  /*10b10*/  @P4 IMAD.MOV.U32 R10, RZ, RZ, R4 ;  /* 0x000000ffff0a4224 */ /* 0x000fe200078e0004 */
[----:B------:R-:W-:Y:S01]  /*10b20*/  BSSY B0, `(.L_x_414) ;  /* 0x0000009000007945 */ /* 0x000fe20003800000 */
        /* <DEDUP_REMOVED lines=8> */
.L_x_415:
[----:B------:R-:W-:Y:S05]  /*10bb0*/  BSYNC B0 ;  /* 0x0000000000007941 */ /* 0x000fea0003800000 */
.L_x_414:
        /* <DEDUP_REMOVED lines=13> */
.L_x_417:
[----:B------:R-:W-:Y:S05]  /*10c90*/  BSYNC B0 ;  /* 0x0000000000007941 */ /* 0x000fea0003800000 */
.L_x_416:
[----:B-----5:R-:W-:Y:S01]  /*10ca0*/  IMAD.U32 R3, R217, 0x10000, RZ ;  /* 0x00010000d9037824 */ /* 0x020fe200078e00ff */
[----:B------:R-:W-:Y:S01]  /*10cb0*/  BSSY B0, `(.L_x_418) ;  /* 0x000000a000007945 */ /* 0x000fe20003800000 */
[----:B------:R-:W-:Y:S02]  /*10cc0*/  VIADD R10, R4, UR23 ;  /* 0x00000017040a7c36 */ /* 0x000fe40008000000 */
        /* <DEDUP_REMOVED lines=8> */
.L_x_419:
[----:B------:R-:W-:Y:S05]  /*10d50*/  BSYNC B0 ;  /* 0x0000000000007941 */ /* 0x000fea0003800000 */
.L_x_418:
        /* <DEDUP_REMOVED lines=12> */
.L_x_421:
[----:B------:R-:W-:Y:S05]  /*10e20*/  BSYNC B0 ;  /* 0x0000000000007941 */ /* 0x000fea0003800000 */
.L_x_420:
        /* <DEDUP_REMOVED lines=12> */
.L_x_423:
[----:B------:R-:W-:Y:S05]  /*10ef0*/  BSYNC B0 ;  /* 0x0000000000007941 */ /* 0x000fea0003800000 */
.L_x_422:
        /* <DEDUP_REMOVED lines=13> */
.L_x_425:
[----:B------:R-:W-:Y:S05]  /*10fd0*/  BSYNC B0 ;  /* 0x0000000000007941 */ /* 0x000fea0003800000 */
.L_x_424:
[----:B-----5:R-:W-:Y:S01]  /*10fe0*/  SHF.L.U32 R3, R217, 0x10, RZ ;  /* 0x00000010d9037819 */ /* 0x020fe200000006ff */
[----:B------:R-:W-:Y:S01]  /*10ff0*/  VIADD R10, R4, UR23 ;  /* 0x00000017040a7c36 */ /* 0x000fe20008000000 */
[----:B------:R-:W-:Y:S01]  /*11000*/  BSSY B0, `(.L_x_426) ;  /* 0x0000009000007945 */ /* 0x000fe20003800000 */
[----:B------:R-:W-:Y:S02]  /*11010*/  @P4 IMAD.MOV.U32 R11, RZ, RZ, R7 ;  /* 0x000000ffff0b4224 */ /* 0x000fe400078e0007 */
[----:B------:R-:W-:-:S04]  /*11020*/  FMUL R3, R3, UR8 ;  /* 0x0000000803037c20 */ /* 0x000fc80008400000 */
[----:B------:R-:W-:-:S05]  /*11030*/  FFMA R3, R38, UR13, R3 ;  /* 0x0000000d26037c23 */ /* 0x000fca0008000003 */
[----:B------:R-:W-:-:S05]  /*11040*/  F2FP.BF16.F32.PACK_AB R3, RZ, R3 ;  /* 0x00000003ff03723e */ /* 0x000fca00000010ff */
[----:B------:R0:W-:Y:S01]  /*11050*/  @P4 STG.E.U16 desc[UR24][R10.64+0x30], R3 ;  /* 0x000030030a004986 */ /* 0x0001e2000c101518 */
[----:B------:R-:W-:-:S13]  /*11060*/  ISETP.GT.AND P4, PT, R0, 0xc8, P5 ;  /* 0x000000c80000780c */ /* 0x000fda0002f84270 */
[----:B0-----:R-:W-:Y:S05]  /*11070*/  @!P4 BRA `(.L_x_427) ;  /* 0x000000000004c947 */ /* 0x001fea0003800000 */
[----:B------:R0:W5:Y:S02]  /*11080*/  LDG.E.LTC128B.U16 R217, desc[UR24][R22.64+0x32] ;  /* 0x0000321816d97981 */ /* 0x000164000c1e1520 */
.L_x_427:
[----:B------:R-:W-:Y:S05]  /*11090*/  BSYNC B0 ;  /* 0x0000000000007941 */ /* 0x000fea0003800000 */
.L_x_426:
        /* <DEDUP_REMOVED lines=12> */
.L_x_429:
[----:B------:R-:W-:Y:S05]  /*11160*/  BSYNC B0 ;  /* 0x0000000000007941 */ /* 0x000fea0003800000 */
.L_x_428:
        /* <DEDUP_REMOVED lines=12> */
.L_x_431:
[----:B------:R-:W-:Y:S05]  /*11230*/  BSYNC B0 ;  /* 0x0000000000007941 */ /* 0x000fea0003800000 */
.L_x_430:
        /* <DEDUP_REMOVED lines=13> */
.L_x_433:
[----:B------:R-:W-:Y:S05]  /*11310*/  BSYNC B0 ;  /* 0x0000000000007941 */ /* 0x000fea0003800000 */
.L_x_432:
        /* <DEDUP_REMOVED lines=11> */
.L_x_435:
[----:B------:R-:W-:Y:S05]  /*113d0*/  BSYNC B0 ;  /* 0x0000000000007941 */ /* 0x000fea0003800000 */
.L_x_434:
        /* <DEDUP_REMOVED lines=12> */
.L_x_437:
[----:B------:R-:W-:Y:S05]  /*114a0*/  BSYNC B0 ;  /* 0x0000000000007941 */ /* 0x000fea0003800000 */
.L_x_436:
        /* <DEDUP_REMOVED lines=12> */
.L_x_439:
[----:B------:R-:W-:Y:S05]  /*11570*/  BSYNC B0 ;  /* 0x0000000000007941 */ /* 0x000fea0003800000 */
.L_x_438:
        /* <DEDUP_REMOVED lines=13> */
.L_x_441:
[----:B------:R-:W-:Y:S05]  /*11650*/  BSYNC B0 ;  /* 0x0000000000007941 */ /* 0x000fea0003800000 */
.L_x_440:
        /* <DEDUP_REMOVED lines=11> */
.L_x_443:
[----:B------:R-:W-:Y:S05]  /*11710*/  BSYNC B0 ;  /* 0x0000000000007941 */ /* 0x000fea0003800000 */
.L_x_442:
        /* <DEDUP_REMOVED lines=12> */
.L_x_445:
[----:B------:R-:W-:Y:S05]  /*117e0*/  BSYNC B0 ;  /* 0x0000000000007941 */ /* 0x000fea0003800000 */
.L_x_444:
        /* <DEDUP_REMOVED lines=12> */
.L_x_447:
[----:B------:R-:W-:Y:S05]  /*118b0*/  BSYNC B0 ;  /* 0x0000000000007941 */ /* 0x000fea0003800000 */
.L_x_446:
        /* <DEDUP_REMOVED lines=13> */
.L_x_449:
[----:B------:R-:W-:Y:S05]  /*11990*/  BSYNC B0 ;  /* 0x0000000000007941 */ /* 0x000fea0003800000 */
.L_x_448:
        /* <DEDUP_REMOVED lines=11> */
.L_x_451:
[----:B------:R-:W-:Y:S05]  /*11a50*/  BSYNC B0 ;  /* 0x0000000000007941 */ /* 0x000fea0003800000 */
.L_x_450:
        /* <DEDUP_REMOVED lines=12> */
.L_x_453:
[----:B------:R-:W-:Y:S05]  /*11b20*/  BSYNC B0 ;  /* 0x0000000000007941 */ /* 0x000fea0003800000 */
.L_x_452:
        /* <DEDUP_REMOVED lines=12> */
.L_x_455:
[----:B------:R-:W-:Y:S05]  /*11bf0*/  BSYNC B0 ;  /* 0x0000000000007941 */ /* 0x000fea0003800000 */
.L_x_454:
        /* <DEDUP_REMOVED lines=13> */
.L_x_457:
[----:B------:R-:W-:Y:S05]  /*11cd0*/  BSYNC B0 ;  /* 0x0000000000007941 */ /* 0x000fea0003800000 */
.L_x_456:
        /* <DEDUP_REMOVED lines=11> */
.L_x_459:
[----:B------:R-:W-:Y:S05]  /*11d90*/  BSYNC B0 ;  /* 0x0000000000007941 */ /* 0x000fea0003800000 */
.L_x_458:
[----:B-----5:R-:W-:Y:S01]  /*11da0*/  IMAD.U32 R3, R217, 0x10000, RZ ;  /* 0x00010000d9037824 */ /* 0x020fe200078e00ff */
[----:B------:R-:W-:Y:S01]  /*11db0*/  LOP3.LUT P5, RZ, R2, 0x8000, RZ, 0xc0, !PT ;  /* 0x0000800002ff7812 */ /* 0x000fe200078ac0ff */
[----:B------:R-:W-:Y:S01]  /*11dc0*/  @P4 IMAD.MOV.U32 R11, RZ, RZ, R7 ;  /* 0x000000ffff0b4224 */ /* 0x000fe200078e0007 */
[----:B------:R-:W-:Y:S01]  /*11dd0*/  BSSY B0, `(.L_x_460) ;  /* 0x0000009000007945 */ /* 0x000fe20003800000 */
[----:B------:R-:W-:-:S04]  /*11de0*/  FMUL R10, R3, UR8 ;  /* 0x00000008030a7c20 */ /* 0x000fc80008400000 */
[----:B------:R-:W-:-:S05]  /*11df0*/  FFMA R10, R55, UR13, R10 ;  /* 0x0000000d370a7c23 */ /* 0x000fca000800000a */
[----:B------:R-:W-:Y:S02]  /*11e00*/  F2FP.BF16.F32.PACK_AB R3, RZ, R10 ;  /* 0x0000000aff03723e */ /* 0x000fe400000010ff */
[----:B------:R-:W-:-:S05]  /*11e10*/  IADD3 R10, R4, UR23, RZ ;  /* 0x00000017040a7c10 */ /* 0x000fca000fffe0ff */
[----:B------:R0:W-:Y:S01]  /*11e20*/  @P4 STG.E.U16 desc[UR24][R10.64+0x72], R3 ;  /* 0x000072030a004986 */ /* 0x0001e2000c101518 */
[----:B------:R-:W-:-:S13]  /*11e30*/  ISETP.GT.AND P4, PT, R0, 0xc0, P5 ;  /* 0x000000c00000780c */ /* 0x000fda0002f84270 */
[----:B0-----:R-:W-:Y:S05]  /*11e40*/  @!P4 BRA `(.L_x_461) ;  /* 0x000000000004c947 */ /* 0x001fea0003800000 */
[----:B------:R0:W5:Y:S02]  /*11e50*/  LDG.E.LTC128B.U16 R217, desc[UR24][R222.64+0x80] ;  /* 0x00008018ded97981 */ /* 0x000164000c1e1520 */
.L_x_461:
[----:B------:R-:W-:Y:S05]  /*11e60*/  BSYNC B0 ;  /* 0x0000000000007941 */ /* 0x000fea0003800000 */
.L_x_460:
        /* <DEDUP_REMOVED lines=12> */
.L_x_463:
[----:B------:R-:W-:Y:S05]  /*11f30*/  BSYNC B0 ;  /* 0x0000000000007941 */ /* 0x000fea0003800000 */
.L_x_462:
        /* <DEDUP_REMOVED lines=13> */
.L_x_465:
[----:B------:R-:W-:Y:S05]  /*12010*/  BSYNC B0 ;  /* 0x0000000000007941 */ /* 0x000fea0003800000 */
.L_x_464:
        /* <DEDUP_REMOVED lines=11> */
.L_x_467:
[----:B------:R-:W-:Y:S05]  /*120d0*/  BSYNC B0 ;  /* 0x0000000000007941 */ /* 0x000fea0003800000 */
.L_x_466:
        /* <DEDUP_REMOVED lines=12> */
.L_x_469:
[----:B------:R-:W-:Y:S05]  /*121a0*/  BSYNC B0 ;  /* 0x0000000000007941 */ /* 0x000fea0003800000 */
.L_x_468:
        /* <DEDUP_REMOVED lines=12> */
.L_x_471:
[----:B------:R-:W-:Y:S05]  /*12270*/  BSYNC B0 ;  /* 0x0000000000007941 */ /* 0x000fea0003800000 */
.L_x_470:
        /* <DEDUP_REMOVED lines=13> */
.L_x_473:
[----:B------:R-:W-:Y:S05]  /*12350*/  BSYNC B0 ;  /* 0x0000000000007941 */ /* 0x000fea0003800000 */
.L_x_472:
        /* <DEDUP_REMOVED lines=11> */
.L_x_475:
[----:B------:R-:W-:Y:S05]  /*12410*/  BSYNC B0 ;  /* 0x0000000000007941 */ /* 0x000fea0003800000 */
.L_x_474:
        /* <DEDUP_REMOVED lines=12> */
.L_x_477:
[----:B------:R-:W-:Y:S05]  /*124e0*/  BSYNC B0 ;  /* 0x0000000000007941 */ /* 0x000fea0003800000 */
.L_x_476:
        /* <DEDUP_REMOVED lines=12> */
.L_x_479:
[----:B------:R-:W-:Y:S05]  /*125b0*/  BSYNC B0 ;  /* 0x0000000000007941 */ /* 0x000fea0003800000 */
.L_x_478:
        /* <DEDUP_REMOVED lines=13> */
.L_x_481:
[----:B------:R-:W-:Y:S05]  /*12690*/  BSYNC B0 ;  /* 0x0000000000007941 */ /* 0x000fea0003800000 */
.L_x_480:
        /* <DEDUP_REMOVED lines=11> */
.L_x_483:
[----:B------:R-:W-:Y:S05]  /*12750*/  BSYNC B0 ;  /* 0x0000000000007941 */ /* 0x000fea0003800000 */
.L_x_482:
        /* <DEDUP_REMOVED lines=12> */
.L_x_485:
[----:B------:R-:W-:Y:S05]  /*12820*/  BSYNC B0 ;  /* 0x0000000000007941 */ /* 0x000fea0003800000 */
.L_x_484:
        /* <DEDUP_REMOVED lines=12> */
.L_x_487:
[----:B------:R-:W-:Y:S05]  /*128f0*/  BSYNC B0 ;  /* 0x0000000000007941 */ /* 0x000fea0003800000 */
.L_x_486:
        /* <DEDUP_REMOVED lines=13> */
.L_x_489:
[----:B------:R-:W-:Y:S05]  /*129d0*/  BSYNC B0 ;  /* 0x0000000000007941 */ /* 0x000fea0003800000 */
.L_x_488:
        /* <DEDUP_REMOVED lines=11> */
.L_x_491:
[----:B------:R-:W-:Y:S05]  /*12a90*/  BSYNC B0 ;  /* 0x0000000000007941 */ /* 0x000fea0003800000 */
.L_x_490:
        /* <DEDUP_REMOVED lines=12> */
.L_x_493:
[----:B------:R-:W-:Y:S05]  /*12b60*/  BSYNC B0 ;  /* 0x0000000000007941 */ /* 0x000fea0003800000 */
.L_x_492:
[----:B-----5:R-:W-:Y:S01]  /*12b70*/  IMAD.U32 R3, R217, 0x10000, RZ ;  /* 0x00010000d9037824 */ /* 0x020fe200078e00ff */
[----:B------:R-:W-:Y:S01]  /*12b80*/  @P4 MOV R11, R9 ;  /* 0x00000009000b4202 */ /* 0x000fe20000000f00 */
[----:B------:R-:W-:Y:S01]  /*12b90*/  @P4 IMAD.MOV.U32 R10, RZ, RZ, R4 ;  /* 0x000000ffff0a4224 */ /* 0x000fe200078e0004 */
[----:B------:R-:W-:Y:S01]  /*12ba0*/  LOP3.LUT P5, RZ, R2, 0x40, RZ, 0xc0, !PT ;  /* 0x0000004002ff7812 */ /* 0x000fe200078ac0ff */
[----:B------:R-:W-:Y:S01]  /*12bb0*/  FMUL R3, R3, UR8 ;  /* 0x0000000803037c20 */ /* 0x000fe20008400000 */
[----:B------:R-:W-:Y:S03]  /*12bc0*/  BSSY B0, `(.L_x_494) ;  /* 0x0000007000007945 */ /* 0x000fe60003800000 */
[----:B------:R-:W-:-:S05]  /*12bd0*/  FFMA R3, R72, UR13, R3 ;  /* 0x0000000d48037c23 */ /* 0x000fca0008000003 */
[----:B------:R-:W-:-:S05]  /*12be0*/  F2FP.BF16.F32.PACK_AB R3, RZ, R3 ;  /* 0x00000003ff03723e */ /* 0x000fca00000010ff */
[----:B------:R0:W-:Y:S01]  /*12bf0*/  @P4 STG.E.U16 desc[UR24][R10.64+0xc0], R3 ;  /* 0x0000c0030a004986 */ /* 0x0001e2000c101518 */
[----:B------:R-:W-:-:S13]  /*12c00*/  ISETP.GT.AND P4, PT, R0, 0xc0, P5 ;  /* 0x000000c00000780c */ /* 0x000fda0002f84270 */
[----:B0-----:R-:W-:Y:S05]  /*12c10*/  @!P4 BRA `(.L_x_495) ;  /* 0x000000000004c947 */ /* 0x001fea0003800000 */
[----:B------:R0:W5:Y:S02]  /*12c20*/  LDG.E.LTC128B.U16 R217, desc[UR24][R222.64+0xc2] ;  /* 0x0000c218ded97981 */ /* 0x000164000c1e1520 */
.L_x_495:
[----:B------:R-:W-:Y:S05]  /*12c30*/  BSYNC B0 ;  /* 0x0000000000007941 */ /* 0x000fea0003800000 */
.L_x_494:
        /* <DEDUP_REMOVED lines=13> */
.L_x_497:
[----:B------:R-:W-:Y:S05]  /*12d10*/  BSYNC B0 ;  /* 0x0000000000007941 */ /* 0x000fea0003800000 */
.L_x_496:
        /* <DEDUP_REMOVED lines=11> */
.L_x_499:
[----:B------:R-:W-:Y:S05]  /*12dd0*/  BSYNC B0 ;  /* 0x0000000000007941 */ /* 0x000fea0003800000 */
.L_x_498:
[----:B------:R-:W-:Y:S01]  /*12de0*/  LOP3.LUT P5, RZ, R2, 0x20, RZ, 0xc0, !PT ;  /* 0x0000002002ff7812 */ /* 0x000fe200078ac0ff */
[----:B-----5:R-:W-:Y:S01]  /*12df0*/  IMAD.U32 R2, R217, 0x10000, RZ ;  /* 0x00010000d9027824 */ /* 0x020fe200078e00ff */
[----:B------:R-:W-:Y:S03]  /*12e00*/  BSSY B0, `(.L_x_500) ;  /* 0x000000b000007945 */ /* 0x000fe60003800000 */
[----:B------:R-:W-:-:S04]  /*12e10*/  FMUL R2, R2, UR8 ;  /* 0x0000000802027c20 */ /* 0x000fc80008400000 */
[----:B------:R-:W-:-:S05]  /*12e20*/  FFMA R2, R75, UR13, R2 ;  /* 0x0000000d4b027c23 */ /* 0x000fca0008000002 */
[----:B------:R-:W-:Y:S01]  /*12e30*/  F2FP.BF16.F32.PACK_AB R3, RZ, R2 ;  /* 0x00000002ff03723e */ /* 0x000fe200000010ff */
[----:B------:R-:W-:-:S03]  /*12e40*/  VIADD R2, R4, UR23 ;  /* 0x0000001704027c36 */ /* 0x000fc60008000000 */
[----:B------:R-:W-:Y:S01]  /*12e50*/  PRMT R10, R3, 0x7610, R10 ;  /* 0x00007610030a7816 */ /* 0x000fe2000000000a */
[----:B------:R-:W-:-:S05]  /*12e60*/  @P4 IMAD.MOV.U32 R3, RZ, RZ, R7 ;  /* 0x000000ffff034224 */ /* 0x000fca00078e0007 */
[----:B------:R0:W-:Y:S01]  /*12e70*/  @P4 STG.E.U16 desc[UR24][R2.64+0xc2], R10 ;  /* 0x0000c20a02004986 */ /* 0x0001e2000c101518 */
[----:B------:R-:W-:-:S13]  /*12e80*/  ISETP.GT.AND P4, PT, R0, 0xc0, P5 ;  /* 0x000000c00000780c */ /* 0x000fda0002f84270 */
[----:B0-----:R-:W-:Y:S05]  /*12e90*/  @!P4 BRA `(.L_x_501) ;  /* 0x000000000004c947 */ /* 0x001fea0003800000 */
[----:B------:R0:W5:Y:S02]  /*12ea0*/  LDG.E.LTC128B.U16 R217, desc[UR24][R222.64+0xd0] ;  /* 0x0000d018ded97981 */ /* 0x000164000c1e1520 */
.L_x_501:
[----:B------:R-:W-:Y:S05]  /*12eb0*/  BSYNC B0 ;  /* 0x0000000000007941 */ /* 0x000fea0003800000 */
.L_x_500:
[----:B-----5:R-:W-:Y:S01]  /*12ec0*/  IMAD.U32 R2, R217, 0x10000, RZ ;  /* 0x00010000d9027824 */ /* 0x020fe200078e00ff */
[----:B------:R-:W-:Y:S03]  /*12ed0*/  BSSY B0, `(.L_x_502) ;  /* 0x000000b000007945 */ /* 0x000fe60003800000 */
[----:B------:R-:W-:Y:S01]  /*12ee0*/  FMUL R3, R2, UR8 ;  /* 0x0000000802037c20 */ /* 0x000fe20008400000 */
[----:B------:R-:W-:-:S03]  /*12ef0*/  @P4 IMAD.MOV.U32 R2, RZ, RZ, R4 ;  /* 0x000000ffff024224 */ /* 0x000fc600078e0004 */
        /* <DEDUP_REMOVED lines=8> */
.L_x_503:
[----:B------:R-:W-:Y:S05]  /*12f80*/  BSYNC B0 ;  /* 0x0000000000007941 */ /* 0x000fea0003800000 */
.L_x_502:
[----:B-----5:R-:W-:Y:S01]  /*12f90*/  IMAD.U32 R2, R217, 0x10000, RZ ;  /* 0x00010000d9027824 */ /* 0x020fe200078e00ff */
[----:B------:R-:W-:Y:S01]  /*12fa0*/  ISETP.GT.AND P5, PT, R0, 0xc8, P5 ;  /* 0x000000c80000780c */ /* 0x000fe20002fa4270 */
[----:B------:R-:W-:Y:S01]  /*12fb0*/  @P4 IMAD.MOV.U32 R3, RZ, RZ, R9 ;  /* 0x000000ffff034224 */ /* 0x000fe200078e0009 */
[----:B------:R-:W-:Y:S01]  /*12fc0*/  BSSY B0, `(.L_x_504) ;  /* 0x0000009000007945 */ /* 0x000fe20003800000 */
[----:B------:R-:W-:-:S04]  /*12fd0*/  FMUL R2, R2, UR8 ;  /* 0x0000000802027c20 */ /* 0x000fc80008400000 */
[----:B------:R-:W-:-:S05]  /*12fe0*/  FFMA R2, R77, UR13, R2 ;  /* 0x0000000d4d027c23 */ /* 0x000fca0008000002 */
[----:B------:R-:W-:-:S04]  /*12ff0*/  F2FP.BF16.F32.PACK_AB R2, RZ, R2 ;  /* 0x00000002ff02723e */ /* 0x000fc800000010ff */
[----:B------:R-:W-:Y:S01]  /*13000*/  PRMT R10, R2, 0x7610, R10 ;  /* 0x00007610020a7816 */ /* 0x000fe2000000000a */
[----:B------:R-:W-:-:S05]  /*13010*/  @P4 IMAD.MOV.U32 R2, RZ, RZ, R4 ;  /* 0x000000ffff024224 */ /* 0x000fca00078e0004 */
[----:B------:R0:W-:Y:S01]  /*13020*/  @P4 STG.E.U16 desc[UR24][R2.64+0xd2], R10 ;  /* 0x0000d20a02004986 */ /* 0x0001e2000c101518 */
[----:B------:R-:W-:Y:S05]  /*13030*/  @!P5 BRA `(.L_x_505) ;  /* 0x000000000004d947 */ /* 0x000fea0003800000 */
[----:B------:R0:W5:Y:S02]  /*13040*/  LDG.E.LTC128B.U16 R217, desc[UR24][R22.64+0xd0] ;  /* 0x0000d01816d97981 */ /* 0x000164000c1e1520 */
.L_x_505:
[----:B------:R-:W-:Y:S05]  /*13050*/  BSYNC B0 ;  /* 0x0000000000007941 */ /* 0x000fea0003800000 */
.L_x_504:
[----:B0----5:R-:W-:Y:S01]  /*13060*/  IMAD.U32 R2, R217, 0x10000, RZ ;  /* 0x00010000d9027824 */ /* 0x021fe200078e00ff */
[----:B------:R-:W-:Y:S01]  /*13070*/  ISETP.GT.AND P4, PT, R0, 0xc8, P6 ;  /* 0x000000c80000780c */ /* 0x000fe20003784270 */
[----:B------:R-:W-:Y:S02]  /*13080*/  BSSY B0, `(.L_x_506) ;  /* 0x000000a000007945 */ /* 0x000fe40003800000 */
[----:B------:R-:W-:Y:S01]  /*13090*/  FMUL R3, R2, UR8 ;  /* 0x0000000802037c20 */ /* 0x000fe20008400000 */
[----:B------:R-:W-:-:S03]  /*130a0*/  VIADD R2, R4, UR23 ;  /* 0x0000001704027c36 */ /* 0x000fc60008000000 */
[----:B------:R-:W-:-:S05]  /*130b0*/  FFMA R3, R78, UR13, R3 ;  /* 0x0000000d4e037c23 */ /* 0x000fca0008000003 */
[----:B------:R-:W-:-:S04]  /*130c0*/  F2FP.BF16.F32.PACK_AB R3, RZ, R3 ;  /* 0x00000003ff03723e */ /* 0x000fc800000010ff */
[----:B------:R-:W-:Y:S01]  /*130d0*/  PRMT R10, R3, 0x7610, R10 ;  /* 0x00007610030a7816 */ /* 0x000fe2000000000a */
[----:B------:R-:W-:-:S05]  /*130e0*/  @P5 IMAD.MOV.U32 R3, RZ, RZ, R7 ;  /* 0x000000ffff035224 */ /* 0x000fca00078e0007 */
[----:B------:R0:W-:Y:S01]  /*130f0*/  @P5 STG.E.U16 desc[UR24][R2.64+0xd0], R10 ;  /* 0x0000d00a02005986 */ /* 0x0001e2000c101518 */
[----:B------:R-:W-:Y:S05]  /*13100*/  @!P4 BRA `(.L_x_507) ;  /* 0x000000000004c947 */ /* 0x000fea0003800000 */
[----:B------:R0:W5:Y:S02]  /*13110*/  LDG.E.LTC128B.U16 R217, desc[UR24][R22.64+0xd2] ;  /* 0x0000d21816d97981 */ /* 0x000164000c1e1520 */
.L_x_507:
[----:B------:R-:W-:Y:S05]  /*13120*/  BSYNC B0 ;  /* 0x0000000000007941 */ /* 0x000fea0003800000 */
.L_x_506:
[----:B0----5:R-:W-:Y:S01]  /*13130*/  IMAD.U32 R2, R217, 0x10000, RZ ;  /* 0x00010000d9027824 */ /* 0x021fe200078e00ff */
[----:B------:R-:W-:Y:S01]  /*13140*/  ISETP.GT.AND P5, PT, R0, 0xc0, P3 ;  /* 0x000000c00000780c */ /* 0x000fe20001fa4270 */
[----:B------:R-:W-:Y:S02]  /*13150*/  BSSY B0, `(.L_x_508) ;  /* 0x000000a000007945 */ /* 0x000fe40003800000 */
[----:B------:R-:W-:-:S04]  /*13160*/  FMUL R2, R2, UR8 ;  /* 0x0000000802027c20 */ /* 0x000fc80008400000 */
[----:B------:R-:W-:-:S05]  /*13170*/  FFMA R2, R79, UR13, R2 ;  /* 0x0000000d4f027c23 */ /* 0x000fca0008000002 */
[----:B------:R-:W-:Y:S01]  /*13180*/  F2FP.BF16.F32.PACK_AB R3, RZ, R2 ;  /* 0x00000002ff03723e */ /* 0x000fe200000010ff */
[----:B------:R-:W-:-:S03]  /*13190*/  VIADD R2, R4, UR23 ;  /* 0x0000001704027c36 */ /* 0x000fc60008000000 */
[----:B------:R-:W-:Y:S01]  /*131a0*/  PRMT R10, R3, 0x7610, R10 ;  /* 0x00007610030a7816 */ /* 0x000fe2000000000a */
[----:B------:R-:W-:-:S05]  /*131b0*/  @P4 IMAD.MOV.U32 R3, RZ, RZ, R7 ;  /* 0x000000ffff034224 */ /* 0x000fca00078e0007 */
[----:B------:R0:W-:Y:S01]  /*131c0*/  @P4 STG.E.U16 desc[UR24][R2.64+0xd2], R10 ;  /* 0x0000d20a02004986 */ /* 0x0001e2000c101518 */
[----:B------:R-:W-:Y:S05]  /*131d0*/  @!P5 BRA `(.L_x_509) ;  /* 0x000000000004d947 */ /* 0x000fea0003800000 */
[----:B------:R0:W5:Y:S02]  /*131e0*/  LDG.E.LTC128B.U16 R217, desc[UR24][R222.64+0xe0] ;  /* 0x0000e018ded97981 */ /* 0x000164000c1e1520 */
.L_x_509:
[----:B------:R-:W-:Y:S05]  /*131f0*/  BSYNC B0 ;  /* 0x0000000000007941 */ /* 0x000fea0003800000 */
.L_x_508:
[----:B0----5:R-:W-:Y:S01]  /*13200*/  IMAD.U32 R2, R217, 0x10000, RZ ;  /* 0x00010000d9027824 */ /* 0x021fe200078e00ff */
[----:B------:R-:W-:Y:S01]  /*13210*/  ISETP.GT.AND P4, PT, R0, 0xc0, P2 ;  /* 0x000000c00000780c */ /* 0x000fe20001784270 */
[----:B------:R-:W-:Y:S02]  /*13220*/  BSSY B0, `(.L_x_510) ;  /* 0x000000a000007945 */ /* 0x000fe40003800000 */
[----:B------:R-:W-:Y:S01]  /*13230*/  FMUL R3, R2, UR8 ;  /* 0x0000000802037c20 */ /* 0x000fe20008400000 */
[----:B------:R-:W-:-:S03]  /*13240*/  @P5 IMAD.MOV.U32 R2, RZ, RZ, R4 ;  /* 0x000000ffff025224 */ /* 0x000fc600078e0004 */
[----:B------:R-:W-:-:S05]  /*13250*/  FFMA R3, R80, UR13, R3 ;  /* 0x0000000d50037c23 */ /* 0x000fca0008000003 */
[----:B------:R-:W-:-:S04]  /*13260*/  F2FP.BF16.F32.PACK_AB R3, RZ, R3 ;  /* 0x00000003ff03723e */ /* 0x000fc800000010ff */
[----:B------:R-:W-:Y:S01]  /*13270*/  PRMT R10, R3, 0x7610, R10 ;  /* 0x00007610030a7816 */ /* 0x000fe2000000000a */
[----:B------:R-:W-:-:S05]  /*13280*/  @P5 IMAD.MOV.U32 R3, RZ, RZ, R9 ;  /* 0x000000ffff035224 */ /* 0x000fca00078e0009 */
[----:B------:R0:W-:Y:S01]  /*13290*/  @P5 STG.E.U16 desc[UR24][R2.64+0xe0], R10 ;  /* 0x0000e00a02005986 */ /* 0x0001e2000c101518 */
[----:B------:R-:W-:Y:S05]  /*132a0*/  @!P4 BRA `(.L_x_511) ;  /* 0x000000000004c947 */ /* 0x000fea0003800000 */
[----:B------:R0:W5:Y:S02]  /*132b0*/  LDG.E.LTC128B.U16 R217, desc[UR24][R222.64+0xe2] ;  /* 0x0000e218ded97981 */ /* 0x000164000c1e1520 */
.L_x_511:
[----:B------:R-:W-:Y:S05]  /*132c0*/  BSYNC B0 ;  /* 0x0000000000007941 */ /* 0x000fea0003800000 */
.L_x_510:
[----:B0----5:R-:W-:Y:S01]  /*132d0*/  IMAD.U32 R2, R217, 0x10000, RZ ;  /* 0x00010000d9027824 */ /* 0x021fe200078e00ff */
        /* <DEDUP_REMOVED lines=11> */
.L_x_513:
[----:B------:R-:W-:Y:S05]  /*13390*/  BSYNC B0 ;  /* 0x0000000000007941 */ /* 0x000fea0003800000 */
.L_x_512:
        /* <DEDUP_REMOVED lines=12> */
.L_x_515:
[----:B------:R-:W-:Y:S05]  /*13460*/  BSYNC B0 ;  /* 0x0000000000007941 */ /* 0x000fea0003800000 */
.L_x_514:
        /* <DEDUP_REMOVED lines=12> */
.L_x_517:
[----:B------:R-:W-:Y:S05]  /*13530*/  BSYNC B0 ;  /* 0x0000000000007941 */ /* 0x000fea0003800000 */
.L_x_516:
        /* <DEDUP_REMOVED lines=12> */
.L_x_519:
[----:B------:R-:W-:Y:S05]  /*13600*/  BSYNC B0 ;  /* 0x0000000000007941 */ /* 0x000fea0003800000 */
.L_x_518:
[----:B0----5:R-:W-:Y:S01]  /*13610*/  IMAD.U32 R2, R217, 0x10000, RZ ;  /* 0x00010000d9027824 */ /* 0x021fe200078e00ff */
[----:B------:R-:W-:Y:S01]  /*13620*/  ISETP.GT.AND P1, PT, R0, 0xc8, P1 ;  /* 0x000000c80000780c */ /* 0x000fe20000f24270 */
[----:B------:R-:W-:Y:S01]  /*13630*/  @P2 IMAD.MOV.U32 R8, RZ, RZ, R4 ;  /* 0x000000ffff082224 */ /* 0x000fe200078e0004 */
[----:B------:R-:W-:Y:S01]  /*13640*/  BSSY B0, `(.L_x_520) ;  /* 0x0000007000007945 */ /* 0x000fe20003800000 */
[----:B------:R-:W-:-:S04]  /*13650*/  FMUL R2, R2, UR8 ;  /* 0x0000000802027c20 */ /* 0x000fc80008400000 */
[----:B------:R-:W-:-:S05]  /*13660*/  FFMA R2, R85, UR13, R2 ;  /* 0x0000000d55027c23 */ /* 0x000fca0008000002 */
[----:B------:R-:W-:-:S05]  /*13670*/  F2FP.BF16.F32.PACK_AB R2, RZ, R2 ;  /* 0x00000002ff02723e */ /* 0x000fca00000010ff */
[----:B------:R0:W-:Y:S01]  /*13680*/  @P2 STG.E.U16 desc[UR24][R8.64+0xf2], R2 ;  /* 0x0000f20208002986 */ /* 0x0001e2000c101518 */
[----:B------:R-:W-:Y:S05]  /*13690*/  @!P1 BRA `(.L_x_521) ;  /* 0x0000000000049947 */ /* 0x000fea0003800000 */
[----:B------:R0:W5:Y:S02]  /*136a0*/  LDG.E.LTC128B.U16 R217, desc[UR24][R22.64+0xf0] ;  /* 0x0000f01816d97981 */ /* 0x000164000c1e1520 */
.L_x_521:
[----:B------:R-:W-:Y:S05]  /*136b0*/  BSYNC B0 ;  /* 0x0000000000007941 */ /* 0x000fea0003800000 */
.L_x_520:
        /* <DEDUP_REMOVED lines=12> */
.L_x_523:
[----:B------:R-:W-:Y:S05]  /*13780*/  BSYNC B0 ;  /* 0x0000000000007941 */ /* 0x000fea0003800000 */
.L_x_522:
[----:B-----5:R-:W-:Y:S02]  /*13790*/  IMAD.U32 R217, R217, 0x10000, RZ ;  /* 0x00010000d9d97824 */ /* 0x020fe400078e00ff */
[----:B------:R-:W-:Y:S02]  /*137a0*/  VIADD R4, R4, UR23 ;  /* 0x0000001704047c36 */ /* 0x000fe40008000000 */
[----:B0-----:R-:W-:-:S04]  /*137b0*/  FMUL R0, R217, UR8 ;  /* 0x00000008d9007c20 */ /* 0x001fc80008400000 */
[----:B------:R-:W-:Y:S01]  /*137c0*/  FFMA R0, R87, UR13, R0 ;  /* 0x0000000d57007c23 */ /* 0x000fe20008000000 */
[----:B------:R-:W-:Y:S06]  /*137d0*/  @!P0 EXIT ;  /* 0x000000000000894d */ /* 0x000fec0003800000 */
[----:B------:R-:W-:Y:S01]  /*137e0*/  F2FP.BF16.F32.PACK_AB R0, RZ, R0 ;  /* 0x00000000ff00723e */ /* 0x000fe200000010ff */
[----:B------:R-:W-:-:S05]  /*137f0*/  IMAD.MOV.U32 R5, RZ, RZ, R7 ;  /* 0x000000ffff057224 */ /* 0x000fca00078e0007 */
[----:B------:R-:W-:Y:S01]  /*13800*/  STG.E.U16 desc[UR24][R4.64+0xf2], R0 ;  /* 0x0000f20004007986 */ /* 0x000fe2000c101518 */
[----:B------:R-:W-:Y:S05]  /*13810*/  EXIT ;  /* 0x000000000000794d */ /* 0x000fea0003800000 */
.L_x_21:
[----:B------:R-:W2:Y:S01]  /*13820*/  LDL.LU R8, [R1+0xc] ;  /* 0x00000c0001087983 */ /* 0x000ea20000300800 */
[----:B------:R-:W-:-:S03]  /*13830*/  ULDC.64 UR4, c[0x0][0x5c8] ;  /* 0x0001720000047ab9 */ /* 0x000fc60000000a00 */
[----:B------:R-:W3:Y:S04]  /*13840*/  LDL.LU R9, [R1+0x18] ;  /* 0x0000180001097983 */ /* 0x000ee80000300800 */
[----:B------:R-:W4:Y:S04]  /*13850*/  LDL.LU R11, [R1+0x20] ;  /* 0x00002000010b7983 */ /* 0x000f280000300800 */
[----:B------:R-:W5:Y:S04]  /*13860*/  LDL.LU R12, [R1+0x38] ;  /* 0x00003800010c7983 */ /* 0x000f680000300800 */
        /* <DEDUP_REMOVED lines=36> */
[----:B------:R-:W5:Y:S01]  /*13ab0*/  LDL.LU R216, [R1+0xdc] ;  /* 0x0000dc0001d87983 */ /* 0x000f620000300800 */
[----:B------:R-:W-:-:S03]  /*13ac0*/  LEA R4, P1, R6, UR4, 0x1 ;  /* 0x0000000406047c11 */ /* 0x000fc6000f8208ff */
[----:B------:R-:W5:Y:S04]  /*13ad0*/  LDL.LU R23, [R1+0xe0] ;  /* 0x0000e00001177983 */ /* 0x000f680000300800 */
[----:B------:R-:W5:Y:S04]  /*13ae0*/  LDL.LU R22, [R1+0xe4] ;  /* 0x0000e40001167983 */ /* 0x000f680000300800 */
[----:B------:R-:W5:Y:S04]  /*13af0*/  LDL.LU R21, [R1+0xe8] ;  /* 0x0000e80001157983 */ /* 0x000f680000300800 */
[----:B------:R-:W5:Y:S01]  /*13b00*/  LDL.LU R20, [R1+0xec] ;  /* 0x0000ec0001147983 */ /* 0x000f620000300800 */
[----:B------:R-:W-:-:S03]  /*13b10*/  LEA.HI.X R5, R6, UR5, R2, 0x1, P1 ;  /* 0x0000000506057c11 */ /* 0x000fc600088f0c02 */
[----:B------:R-:W5:Y:S04]  /*13b20*/  LDL.LU R19, [R1+0xf0] ;  /* 0x0000f00001137983 */ /* 0x000f680000300800 */
[----:B------:R-:W5:Y:S04]  /*13b30*/  LDL.LU R18, [R1+0xf4] ;  /* 0x0000f40001127983 */ /* 0x000f680000300800 */
[----:B------:R-:W5:Y:S04]  /*13b40*/  LDL.LU R17, [R1+0xf8] ;  /* 0x0000f80001117983 */ /* 0x000f680000300800 */
[----:B------:R-:W5:Y:S04]  /*13b50*/  LDL.LU R16, [R1+0xfc] ;  /* 0x0000fc0001107983 */ /* 0x000f680000300800 */
[----:B------:R-:W3:Y:S04]  /*13b60*/  LDL.LU R2, [R1+0x4] ;  /* 0x0000040001027983 */ /* 0x000ee80000300800 */
[----:B------:R-:W4:Y:S04]  /*13b70*/  LDL.LU R6, [R1] ;  /* 0x0000000001067983 */ /* 0x000f280000300800 */
[----:B------:R-:W5:Y:S01]  /*13b80*/  LDL.LU R7, [R1+0x8] ;  /* 0x0000080001077983 */ /* 0x000f620000300800 */
[----:B------:R-:W-:Y:S01]  /*13b90*/  ISETP.GT.AND P2, PT, R3, 0x1, PT ;  /* 0x000000010300780c */ /* 0x000fe20003f44270 */
[----:B------:R-:W-:-:S02]  /*13ba0*/  USHF.L.U32 UR5, UR6, 0x1, URZ ;  /* 0x0000000106057899 */ /* 0x000fc4000800063f */
[----:B------:R-:W-:Y:S01]  /*13bb0*/  USHF.L.U64.HI UR4, UR6, 0x1, UR9 ;  /* 0x0000000106047899 */ /* 0x000fe20008010209 */
[----:B------:R-:W-:Y:S01]  /*13bc0*/  ISETP.GT.AND P1, PT, R0, RZ, P2 ;  /* 0x000000ff0000720c */ /* 0x000fe20001724270 */
[----:B--2---:R-:W-:-:S05]  /*13bd0*/  FMUL R8, R8, UR13 ;  /* 0x0000000d08087c20 */ /* 0x004fca0008400000 */
[----:B------:R-:W-:Y:S01]  /*13be0*/  F2FP.BF16.F32.PACK_AB R8, RZ, R8 ;  /* 0x00000008ff08723e */ /* 0x000fe200000010ff */
[----:B---3--:R-:W-:Y:S01]  /*13bf0*/  FMUL R2, R2, UR13 ;  /* 0x0000000d02027c20 */ /* 0x008fe20008400000 */
[----:B----4-:R-:W-:-:S04]  /*13c00*/  FMUL R6, R6, UR13 ;  /* 0x0000000d06067c20 */ /* 0x010fc80008400000 */
[----:B------:R-:W-:Y:S01]  /*13c10*/  F2FP.BF16.F32.PACK_AB R2, RZ, R2 ;  /* 0x00000002ff02723e */ /* 0x000fe200000010ff */
[----:B-----5:R-:W-:Y:S01]  /*13c20*/  FMUL R7, R7, UR13 ;  /* 0x0000000d07077c20 */ /* 0x020fe20008400000 */
[----:B------:R-:W-:-:S03]  /*13c30*/  F2FP.BF16.F32.PACK_AB R6, RZ, R6 ;  /* 0x00000006ff06723e */ /* 0x000fc600000010ff */
[----:B------:R1:W-:Y:S01]  /*13c40*/  @P1 STG.E.U16 desc[UR24][R4.64+0x2], R2 ;  /* 0x0000020204001986 */ /* 0x0003e2000c101518 */
[----:B------:R-:W-:Y:S02]  /*13c50*/  ISETP.GT.AND P1, PT, R0, 0x8, P5 ;  /* 0x000000080000780c */ /* 0x000fe40002f24270 */
[----:B------:R-:W-:Y:S01]  /*13c60*/  F2FP.BF16.F32.PACK_AB R7, RZ, R7 ;  /* 0x00000007ff07723e */ /* 0x000fe200000010ff */
[----:B------:R2:W-:Y:S03]  /*13c70*/  @P0 STG.E.U16 desc[UR24][R4.64], R6 ;  /* 0x0000000604000986 */ /* 0x0005e6000c101518 */
[----:B-1----:R-:W-:Y:S02]  /*13c80*/  PRMT R2, R7, 0x7610, R2 ;  /* 0x0000761007027816 */ /* 0x002fe40000000002 */
[----:B--2---:R-:W-:-:S04]  /*13c90*/  IADD3 R6, P0, R4, UR5, RZ ;  /* 0x0000000504067c10 */ /* 0x004fc8000ff1e0ff */
[----:B------:R-:W-:-:S05]  /*13ca0*/  IADD3.X R7, R5, UR4, RZ, P0, !PT ;  /* 0x0000000405077c10 */ /* 0x000fca00087fe4ff */
[----:B------:R1:W-:Y:S04]  /*13cb0*/  @P1 STG.E.U16 desc[UR24][R6.64], R2 ;  /* 0x0000000206001986 */ /* 0x0003e8000c101518 */
[----:B-1----:R-:W2:Y:S01]  /*13cc0*/  LDL.LU R2, [R1+0x10] ;  /* 0x0000100001027983 */ /* 0x002ea20000300800 */
[----:B------:R-:W-:Y:S01]  /*13cd0*/  ISETP.GT.AND P0, PT, R0, 0x8, P2 ;  /* 0x000000080000780c */ /* 0x000fe20001704270 */
[----:B------:R-:W-:-:S12]  /*13ce0*/  FMUL R9, R9, UR13 ;  /* 0x0000000d09097c20 */ /* 0x000fd80008400000 */
[----:B------:R1:W-:Y:S04]  /*13cf0*/  @P0 STG.E.U16 desc[UR24][R6.64+0x2], R8 ;  /* 0x0000020806000986 */ /* 0x0003e8000c101518 */
[----:B-1----:R-:W3:Y:S01]  /*13d00*/  LDL.LU R8, [R1+0x14] ;  /* 0x0000140001087983 */ /* 0x002ee20000300800 */
[C---:B------:R-:W-:Y:S02]  /*13d10*/  ISETP.GT.AND P2, PT, R3.reuse, 0x8, PT ;  /* 0x000000080300780c */ /* 0x040fe40003f44270 */
[----:B------:R-:W-:Y:S02]  /*13d20*/  ISETP.GT.AND P3, PT, R3, 0x9, PT ;  /* 0x000000090300780c */ /* 0x000fe40003f64270 */
[C---:B------:R-:W-:Y:S02]  /*13d30*/  ISETP.GT.AND P0, PT, R0.reuse, RZ, P2 ;  /* 0x000000ff0000720c */ /* 0x040fe40001704270 */
[----:B------:R-:W-:-:S02]  /*13d40*/  ISETP.GT.AND P1, PT, R0, RZ, P3 ;  /* 0x000000ff0000720c */ /* 0x000fc40001f24270 */
[----:B------:R-:W-:Y:S01]  /*13d50*/  ISETP.GT.AND P2, PT, R0, 0x8, P2 ;  /* 0x000000080000780c */ /* 0x000fe20001744270 */
[----:B--2---:R-:W-:-:S05]  /*13d60*/  FMUL R2, R2, UR13 ;  /* 0x0000000d02027c20 */ /* 0x004fca0008400000 */
[----:B------:R-:W-:-:S04]  /*13d70*/  F2FP.BF16.F32.PACK_AB R2, RZ, R2 ;  /* 0x00000002ff02723e */ /* 0x000fc800000010ff */
[----:B------:R-:W-:Y:S02]  /*13d80*/  PRMT R10, R2, 0x7610, R10 ;  /* 0x00007610020a7816 */ /* 0x000fe4000000000a */
[----:B------:R-:W-:Y:S02]  /*13d90*/  F2FP.BF16.F32.PACK_AB R2, RZ, R9 ;  /* 0x00000009ff02723e */ /* 0x000fe400000010ff */
[----:B------:R-:W2:Y:S04]  /*13da0*/  LDL.LU R9, [R1+0x1c] ;  /* 0x00001c0001097983 */ /* 0x000ea80000300800 */
[----:B------:R1:W-:Y:S01]  /*13db0*/  @P0 STG.E.U16 desc[UR24][R4.64+0x10], R10 ;  /* 0x0000100a04000986 */ /* 0x0003e2000c101518 */
[----:B---3--:R-:W-:Y:S01]  /*13dc0*/  FMUL R8, R8, UR13 ;  /* 0x0000000d08087c20 */ /* 0x008fe20008400000 */
[----:B------:R-:W-:-:S04]  /*13dd0*/  ISETP.GT.AND P0, PT, R0, 0x8, P3 ;  /* 0x000000080000780c */ /* 0x000fc80001f04270 */
[----:B------:R-:W-:-:S05]  /*13de0*/  F2FP.BF16.F32.PACK_AB R8, RZ, R8 ;  /* 0x00000008ff08723e */ /* 0x000fca00000010ff */
[----:B------:R3:W-:Y:S04]  /*13df0*/  @P1 STG.E.U16 desc[UR24][R4.64+0x12], R8 ;  /* 0x0000120804001986 */ /* 0x0007e8000c101518 */
[----:B------:R2:W-:Y:S01]  /*13e00*/  @P2 STG.E.U16 desc[UR24][R6.64+0x10], R2 ;  /* 0x0000100206002986 */ /* 0x0005e2000c101518 */
[----:B------:R-:W-:Y:S01]  /*13e10*/  ISETP.GT.AND P3, PT, R3, 0x10, PT ;  /* 0x000000100300780c */ /* 0x000fe20003f64270 */
[----:B------:R-:W-:Y:S01]  /*13e20*/  USHF.L.U32 UR11, UR14, 0x1, URZ ;  /* 0x000000010e0b7899 */ /* 0x000fe2000800063f */
[----:B-1----:R-:W-:Y:S01]  /*13e30*/  IMAD.U32 R10, RZ, RZ, UR5 ;  /* 0x00000005ff0a7e24 */ /* 0x002fe2000f8e00ff */
[----:B------:R-:W-:Y:S02]  /*13e40*/  USHF.L.U32 UR16, UR18, 0x8, URZ ;  /* 0x0000000812107899 */ /* 0x000fe4000800063f */
[----:B------:R-:W-:-:S02]  /*13e50*/  USHF.L.U64.HI UR10, UR14, 0x1, UR21 ;  /* 0x000000010e0a7899 */ /* 0x000fc40008010215 */
[----:B------:R-:W-:Y:S02]  /*13e60*/  USHF.L.U64.HI UR12, UR18, 0x8, UR19 ;  /* 0x00000008120c7899 */ /* 0x000fe40008010213 */
[----:B---3--:R-:W-:Y:S02]  /*13e70*/  IMAD.U32 R8, RZ, RZ, UR16 ;  /* 0x00000010ff087e24 */ /* 0x008fe4000f8e00ff */
[----:B--2---:R-:W-:-:S05]  /*13e80*/  FMUL R2, R9, UR13 ;  /* 0x0000000d09027c20 */ /* 0x004fca0008400000 */
[----:B------:R-:W-:-:S05]  /*13e90*/  F2FP.BF16.F32.PACK_AB R2, RZ, R2 ;  /* 0x00000002ff02723e */ /* 0x000fca00000010ff */
[----:B------:R1:W-:Y:S01]  /*13ea0*/  @P0 STG.E.U16 desc[UR24][R6.64+0x12], R2 ;  /* 0x0000120206000986 */ /* 0x0003e2000c101518 */
[----:B------:R-:W-:Y:S01]  /*13eb0*/  ISETP.GT.AND P0, PT, R0, RZ, P3 ;  /* 0x000000ff0000720c */ /* 0x000fe20001f04270 */
[----:B-1----:R-:W-:-:S05]  /*13ec0*/  FMUL R2, R11, UR13 ;  /* 0x0000000d0b027c20 */ /* 0x002fca0008400000 */
[----:B------:R-:W-:-:S07]  /*13ed0*/  F2FP.BF16.F32.PACK_AB R2, RZ, R2 ;  /* 0x00000002ff02723e */ /* 0x000fce00000010ff */
[----:B------:R1:W-:Y:S01]  /*13ee0*/  @P0 STG.E.U16 desc[UR24][R4.64+0x20], R2 ;  /* 0x0000200204000986 */ /* 0x0003e2000c101518 */
[----:B------:R-:W-:Y:S01]  /*13ef0*/  IADD3 R10, P0, P1, R10, UR11, R4 ;  /* 0x0000000b0a0a7c10 */ /* 0x000fe2000f91e004 */
[----:B-1----:R-:W-:-:S05]  /*13f00*/  IMAD.U32 R2, RZ, RZ, UR4 ;  /* 0x00000004ff027e24 */ /* 0x002fca000f8e00ff */
[----:B------:R-:W-:Y:S01]  /*13f10*/  IADD3.X R11, R2, UR10, R5, P0, P1 ;  /* 0x0000000a020b7c10 */ /* 0x000fe200087e2405 */
[----:B------:R-:W-:Y:S01]  /*13f20*/  IMAD.U32 R2, RZ, RZ, UR12 ;  /* 0x0000000cff027e24 */ /* 0x000fe2000f8e00ff */
[----:B------:R-:W-:-:S04]  /*13f30*/  IADD3 R8, P0, P1, R4, UR5, R8 ;  /* 0x0000000504087c10 */ /* 0x000fc8000f91e008 */
[----:B------:R-:W-:Y:S02]  /*13f40*/  IADD3.X R9, R5, UR4, R2, P0, P1 ;  /* 0x0000000405097c10 */ /* 0x000fe400087e2402 */
[----:B------:R-:W2:Y:S01]  /*13f50*/  LDL.LU R2, [R1+0x24] ;  /* 0x0000240001027983 */ /* 0x000ea20000300800 */
[----:B------:R-:W-:-:S04]  /*13f60*/  ISETP.GT.AND P2, PT, R3, 0x11, PT ;  /* 0x000000110300780c */ /* 0x000fc80003f44270 */
[----:B------:R-:W-:Y:S01]  /*13f70*/  ISETP.GT.AND P0, PT, R0, RZ, P2 ;  /* 0x000000ff0000720c */ /* 0x000fe20001704270 */
[----:B--2---:R-:W-:-:S05]  /*13f80*/  FMUL R2, R2, UR13 ;  /* 0x0000000d02027c20 */ /* 0x004fca0008400000 */
[----:B------:R-:W-:-:S07]  /*13f90*/  F2FP.BF16.F32.PACK_AB R2, RZ, R2 ;  /* 0x00000002ff02723e */ /* 0x000fce00000010ff */
[----:B------:R1:W-:Y:S04]  /*13fa0*/  @P0 STG.E.U16 desc[UR24][R4.64+0x22], R2 ;  /* 0x0000220204000986 */ /* 0x0003e8000c101518 */
[----:B-1----:R-:W2:Y:S01]  /*13fb0*/  LDL.LU R2, [R1+0x28] ;  /* 0x0000280001027983 */ /* 0x002ea20000300800 */
[----:B------:R-:W-:Y:S01]  /*13fc0*/  ISETP.GT.AND P0, PT, R0, 0x8, P3 ;  /* 0x000000080000780c */ /* 0x000fe20001f04270 */
        /* <DEDUP_REMOVED lines=9> */
[----:B------:R-:W-:-:S04]  /*14060*/  ISETP.GT.AND P2, PT, R3, 0x18, PT ;  /* 0x000000180300780c */ /* 0x000fc80003f44270 */
[----:B------:R-:W-:Y:S01]  /*14070*/  ISETP.GT.AND P0, PT, R0, RZ, P2 ;  /* 0x000000ff0000720c */ /* 0x000fe20001704270 */
[----:B--2---:R-:W-:-:S05]  /*14080*/  FMUL R2, R2, UR13 ;  /* 0x0000000d02027c20 */ /* 0x004fca0008400000 */
[----:B------:R-:W-:-:S07]  /*14090*/  F2FP.BF16.F32.PACK_AB R2, RZ, R2 ;  /* 0x00000002ff02723e */ /* 0x000fce00000010ff */
[----:B------:R1:W-:Y:S04]  /*140a0*/  @P0 STG.E.U16 desc[UR24][R4.64+0x30], R2 ;  /* 0x0000300204000986 */ /* 0x0003e8000c101518 */
[----:B-1----:R-:W2:Y:S01]  /*140b0*/  LDL.LU R2, [R1+0x34] ;  /* 0x0000340001027983 */ /* 0x002ea20000300800 */
[----:B------:R-:W-:-:S04]  /*140c0*/  ISETP.GT.AND P1, PT, R3, 0x19, PT ;  /* 0x000000190300780c */ /* 0x000fc80003f24270 */
[----:B------:R-:W-:Y:S01]  /*140d0*/  ISETP.GT.AND P0, PT, R0, RZ, P1 ;  /* 0x000000ff0000720c */ /* 0x000fe20000f04270 */
[----:B------:R-:W-:Y:S01]  /*140e0*/  FMUL R12, R12, UR13 ;  /* 0x0000000d0c0c7c20 */ /* 0x000fe20008400000 */
[----:B--2---:R-:W-:-:S05]  /*140f0*/  FMUL R2, R2, UR13 ;  /* 0x0000000d02027c20 */ /* 0x004fca0008400000 */
[----:B------:R-:W-:-:S06]  /*14100*/  F2FP.BF16.F32.PACK_AB R2, RZ, R2 ;  /* 0x00000002ff02723e */ /* 0x000fcc00000010ff */
[----:B------:R1:W-:Y:S02]  /*14110*/  @P0 STG.E.U16 desc[UR24][R4.64+0x32], R2 ;  /* 0x0000320204000986 */ /* 0x0003e4000c101518 */
[----:B-1----:R-:W-:Y:S02]  /*14120*/  F2FP.BF16.F32.PACK_AB R2, RZ, R12 ;  /* 0x0000000cff02723e */ /* 0x002fe400000010ff */
[----:B------:R-:W2:Y:S01]  /*14130*/  LDL.LU R12, [R1+0x3c] ;  /* 0x00003c00010c7983 */ /* 0x000ea20000300800 */
[----:B------:R-:W-:-:S13]  /*14140*/  ISETP.GT.AND P0, PT, R0, 0x8, P2 ;  /* 0x000000080000780c */ /* 0x000fda0001704270 */
[----:B------:R1:W-:Y:S01]  /*14150*/  @P0 STG.E.U16 desc[UR24][R6.64+0x30], R2 ;  /* 0x0000300206000986 */ /* 0x0003e2000c101518 */
[----:B--2---:R-:W-:-:S05]  /*14160*/  FMUL R12, R12, UR13 ;  /* 0x0000000d0c0c7c20 */ /* 0x004fca0008400000 */
[----:B------:R-:W-:-:S04]  /*14170*/  F2FP.BF16.F32.PACK_AB R12, RZ, R12 ;  /* 0x0000000cff0c723e */ /* 0x000fc800000010ff */
[----:B-1----:R-:W-:Y:S02]  /*14180*/  PRMT R2, R12, 0x7610, R2 ;  /* 0x000076100c027816 */ /* 0x002fe40000000002 */
[----:B------:R-:W2:Y:S01]  /*14190*/  LDL.LU R12, [R1+0x40] ;  /* 0x00004000010c7983 */ /* 0x000ea20000300800 */
[----:B------:R-:W-:-:S13]  /*141a0*/  ISETP.GT.AND P0, PT, R0, 0x8, P1 ;  /* 0x000000080000780c */ /* 0x000fda0000f04270 */
[----:B------:R1:W-:Y:S04]  /*141b0*/  @P0 STG.E.U16 desc[UR24][R6.64+0x32], R2 ;  /* 0x0000320206000986 */ /* 0x0003e8000c101518 */
[----:B-1----:R-:W3:Y:S01]  /*141c0*/  LDL.LU R2, [R1+0x48] ;  /* 0x0000480001027983 */ /* 0x002ee20000300800 */
[----:B--2---:R-:W-:-:S05]  /*141d0*/  FMUL R12, R12, UR13 ;  /* 0x0000000d0c0c7c20 */ /* 0x004fca0008400000 */
[----:B------:R-:W-:-:S04]  /*141e0*/  F2FP.BF16.F32.PACK_AB R12, RZ, R12 ;  /* 0x0000000cff0c723e */ /* 0x000fc800000010ff */
[----:B------:R-:W-:Y:S02]  /*141f0*/  PRMT R13, R12, 0x7610, R13 ;  /* 0x000076100c0d7816 */ /* 0x000fe4000000000d */
[----:B------:R-:W2:Y:S01]  /*14200*/  LDL.LU R12, [R1+0x44] ;  /* 0x00004400010c7983 */ /* 0x000ea20000300800 */
[----:B------:R-:W-:-:S04]  /*14210*/  ISETP.GT.AND P2, PT, R3, 0x20, PT ;  /* 0x000000200300780c */ /* 0x000fc80003f44270 */
[----:B------:R-:W-:Y:S02]  /*14220*/  ISETP.GT.AND P0, PT, R0, RZ, P2 ;  /* 0x000000ff0000720c */ /* 0x000fe40001704270 */
[----:B------:R-:W-:-:S11]  /*14230*/  ISETP.GT.AND P1, PT, R3, 0x21, PT ;  /* 0x000000210300780c */ /* 0x000fd60003f24270 */
[----:B------:R1:W-:Y:S01]  /*14240*/  @P0 STG.E.U16 desc[UR24][R4.64+0x40], R13 ;  /* 0x0000400d04000986 */ /* 0x0003e2000c101518 */
[----:B------:R-:W-:Y:S01]  /*14250*/  ISETP.GT.AND P0, PT, R0, RZ, P1 ;  /* 0x000000ff0000720c */ /* 0x000fe20000f04270 */
[----:B---3--:R-:W-:-:S05]  /*14260*/  FMUL R2, R2, UR13 ;  /* 0x0000000d02027c20 */ /* 0x008fca0008400000 */
[----:B------:R-:W-:-:S04]  /*14270*/  F2FP.BF16.F32.PACK_AB R2, RZ, R2 ;  /* 0x00000002ff02723e */ /* 0x000fc800000010ff */
[----:B------:R-:W-:Y:S01]  /*14280*/  PRMT R14, R2, 0x7610, R14 ;  /* 0x00007610020e7816 */ /* 0x000fe2000000000e */
[----:B------:R-:W-:-:S05]  /*14290*/  FMUL R2, R252, UR13 ;  /* 0x0000000dfc027c20 */ /* 0x000fca0008400000 */
[----:B------:R-:W-:-:S04]  /*142a0*/  F2FP.BF16.F32.PACK_AB R2, RZ, R2 ;  /* 0x00000002ff02723e */ /* 0x000fc800000010ff */
[----:B-1----:R-:W-:Y:S01]  /*142b0*/  PRMT R13, R2, 0x7610, R13 ;  /* 0x00007610020d7816 */ /* 0x002fe2000000000d */
[----:B------:R-:W-:-:S05]  /*142c0*/  FMUL R2, R251, UR13 ;  /* 0x0000000dfb027c20 */ /* 0x000fca0008400000 */
[----:B------:R-:W-:Y:S01]  /*142d0*/  F2FP.BF16.F32.PACK_AB R2, RZ, R2 ;  /* 0x00000002ff02723e */ /* 0x000fe200000010ff */
[----:B--2---:R-:W-:-:S05]  /*142e0*/  FMUL R12, R12, UR13 ;  /* 0x0000000d0c0c7c20 */ /* 0x004fca0008400000 */
[----:B------:R-:W-:-:S05]  /*142f0*/  F2FP.BF16.F32.PACK_AB R12, RZ, R12 ;  /* 0x0000000cff0c723e */ /* 0x000fca00000010ff */
[----:B------:R1:W-:Y:S01]  /*14300*/  @P0 STG.E.U16 desc[UR24][R4.64+0x42], R12 ;  /* 0x0000420c04000986 */ /* 0x0003e2000c101518 */
[----:B------:R-:W-:Y:S02]  /*14310*/  ISETP.GT.AND P0, PT, R0, 0x8, P2 ;  /* 0x000000080000780c */ /* 0x000fe40001704270 */
[----:B------:R-:W-:-:S11]  /*14320*/  ISETP.GT.AND P2, PT, R3, 0x28, PT ;  /* 0x000000280300780c */ /* 0x000fd60003f44270 */
[----:B------:R2:W-:Y:S01]  /*14330*/  @P0 STG.E.U16 desc[UR24][R6.64+0x40], R14 ;  /* 0x0000400e06000986 */ /* 0x0005e2000c101518 */
[----:B------:R-:W-:Y:S02]  /*14340*/  ISETP.GT.AND P0, PT, R0, 0x8, P1 ;  /* 0x000000080000780c */ /* 0x000fe40000f04270 */
[----:B-1----:R-:W-:-:S11]  /*14350*/  PRMT R12, R2, 0x7610, R12 ;  /* 0x00007610020c7816 */ /* 0x002fd6000000000c */
[----:B------:R1:W-:Y:S01]  /*14360*/  @P0 STG.E.U16 desc[UR24][R6.64+0x42], R13 ;  /* 0x0000420d06000986 */ /* 0x0003e2000c101518 */
[----:B------:R-:W-:Y:S02]  /*14370*/  ISETP.GT.AND P0, PT, R0, RZ, P2 ;  /* 0x000000ff0000720c */ /* 0x000fe40001704270 */
[----:B------:R-:W-:Y:S01]  /*14380*/  ISETP.GT.AND P1, PT, R3, 0x29, PT ;  /* 0x000000290300780c */ /* 0x000fe20003f24270 */
[----:B------:R-:W-:-:S05]  /*14390*/  FMUL R2, R250, UR13 ;  /* 0x0000000dfa027c20 */ /* 0x000fca0008400000 */
[----:B------:R-:W-:-:S05]  /*143a0*/  F2FP.BF16.F32.PACK_AB R2, RZ, R2 ;  /* 0x00000002ff02723e */ /* 0x000fca00000010ff */
[----:B------:R3:W-:Y:S01]  /*143b0*/  @P0 STG.E.U16 desc[UR24][R4.64+0x50], R12 ;  /* 0x0000500c04000986 */ /* 0x0007e2000c101518 */
[----:B------:R-:W-:Y:S02]  /*143c0*/  ISETP.GT.AND P0, PT, R0, RZ, P1 ;  /* 0x000000ff0000720c */ /* 0x000fe40000f04270 */
[----:B--2---:R-:W-:Y:S01]  /*143d0*/  PRMT R14, R2, 0x7610, R14 ;  /* 0x00007610020e7816 */ /* 0x004fe2000000000e */
[----:B------:R-:W-:-:S05]  /*143e0*/  FMUL R2, R249, UR13 ;  /* 0x0000000df9027c20 */ /* 0x000fca0008400000 */
[----:B------:R-:W-:-:S05]  /*143f0*/  F2FP.BF16.F32.PACK_AB R2, RZ, R2 ;  /* 0x00000002ff02723e */ /* 0x000fca00000010ff */
[----:B------:R2:W-:Y:S01]  /*14400*/  @P0 STG.E.U16 desc[UR24][R4.64+0x52], R14 ;  /* 0x0000520e04000986 */ /* 0x0005e2000c101518 */
[----:B------:R-:W-:Y:S02]  /*14410*/  ISETP.GT.AND P0, PT, R0, 0x8, P2 ;  /* 0x000000080000780c */ /* 0x000fe40001704270 */
[----:B-1----:R-:W-:Y:S01]  /*14420*/  PRMT R13, R2, 0x7610, R13 ;  /* 0x00007610020d7816 */ /* 0x002fe2000000000d */
[----:B------:R-:W-:-:S05]  /*14430*/  FMUL R2, R248, UR13 ;  /* 0x0000000df8027c20 */ /* 0x000fca0008400000 */
[----:B------:R-:W-:-:S05]  /*14440*/  F2FP.BF16.F32.PACK_AB R2, RZ, R2 ;  /* 0x00000002ff02723e */ /* 0x000fca00000010ff */
[----:B------:R1:W-:Y:S01]  /*14450*/  @P0 STG.E.U16 desc[UR24][R6.64+0x50], R13 ;  /* 0x0000500d06000986 */ /* 0x0003e2000c101518 */
[----:B------:R-:W-:Y:S02]  /*14460*/  ISETP.GT.AND P0, PT, R0, 0x8, P1 ;  /* 0x000000080000780c */ /* 0x000fe40000f04270 */
[----:B---3--:R-:W-:Y:S02]  /*14470*/  PRMT R12, R2, 0x7610, R12 ;  /* 0x00007610020c7816 */ /* 0x008fe4000000000c */
[----:B------:R-:W-:Y:S01]  /*14480*/  ISETP.GT.AND P2, PT, R3, 0x30, PT ;  /* 0x000000300300780c */ /* 0x000fe20003f44270 */
[----:B------:R-:W-:-:S08]  /*14490*/  FMUL R2, R247, UR13 ;  /* 0x0000000df7027c20 */ /* 0x000fd00008400000 */
[----:B------:R3:W-:Y:S01]  /*144a0*/  @P0 STG.E.U16 desc[UR24][R6.64+0x52], R12 ;  /* 0x0000520c06000986 */ /* 0x0007e2000c101518 */
[----:B------:R-:W-:Y:S02]  /*144b0*/  ISETP.GT.AND P0, PT, R0, RZ, P2 ;  /* 0x000000ff0000720c */ /* 0x000fe40001704270 */
[----:B------:R-:W-:Y:S02]  /*144c0*/  F2FP.BF16.F32.PACK_AB R2, RZ, R2 ;  /* 0x00000002ff02723e */ /* 0x000fe400000010ff */
[----:B------:R-:W-:Y:S02]  /*144d0*/  ISETP.GT.AND P1, PT, R3, 0x31, PT ;  /* 0x000000310300780c */ /* 0x000fe40003f24270 */
[----:B--2---:R-:W-:Y:S01]  /*144e0*/  PRMT R14, R2, 0x7610, R14 ;  /* 0x00007610020e7816 */ /* 0x004fe2000000000e */
[----:B------:R-:W-:-:S06]  /*144f0*/  FMUL R2, R246, UR13 ;  /* 0x0000000df6027c20 */ /* 0x000fcc0008400000 */
[----:B------:R2:W-:Y:S01]  /*14500*/  @P0 STG.E.U16 desc[UR24][R4.64+0x60], R14 ;  /* 0x0000600e04000986 */ /* 0x0005e2000c101518 */
[----:B------:R-:W-:Y:S02]  /*14510*/  ISETP.GT.AND P0, PT, R0, RZ, P1 ;  /* 0x000000ff0000720c */ /* 0x000fe40000f04270 */
[----:B------:R-:W-:-:S04]  /*14520*/  F2FP.BF16.F32.PACK_AB R2, RZ, R2 ;  /* 0x00000002ff02723e */ /* 0x000fc800000010ff */
[----:B-1----:R-:W-:Y:S01]  /*14530*/  PRMT R13, R2, 0x7610, R13 ;  /* 0x00007610020d7816 */ /* 0x002fe2000000000d */
[----:B------:R-:W-:-:S06]  /*14540*/  FMUL R2, R245, UR13 ;  /* 0x0000000df5027c20 */ /* 0x000fcc0008400000 */
[----:B------:R1:W-:Y:S01]  /*14550*/  @P0 STG.E.U16 desc[UR24][R4.64+0x62], R13 ;  /* 0x0000620d04000986 */ /* 0x0003e2000c101518 */
[----:B------:R-:W-:Y:S02]  /*14560*/  ISETP.GT.AND P0, PT, R0, 0x8, P2 ;  /* 0x000000080000780c */ /* 0x000fe40001704270 */
[----:B------:R-:W-:-:S04]  /*14570*/  F2FP.BF16.F32.PACK_AB R2, RZ, R2 ;  /* 0x00000002ff02723e */ /* 0x000fc800000010ff */
[----:B---3--:R-:W-:Y:S01]  /*14580*/  PRMT R12, R2, 0x7610, R12 ;  /* 0x00007610020c7816 */ /* 0x008fe2000000000c */
[----:B------:R-:W-:-:S06]  /*14590*/  FMUL R2, R244, UR13 ;  /* 0x0000000df4027c20 */ /* 0x000fcc0008400000 */
[----:B------:R3:W-:Y:S01]  /*145a0*/  @P0 STG.E.U16 desc[UR24][R6.64+0x60], R12 ;  /* 0x0000600c06000986 */ /* 0x0007e2000c101518 */
[----:B------:R-:W-:Y:S02]  /*145b0*/  ISETP.GT.AND P0, PT, R0, 0x8, P1 ;  /* 0x000000080000780c */ /* 0x000fe40000f04270 */
[----:B------:R-:W-:Y:S02]  /*145c0*/  F2FP.BF16.F32.PACK_AB R2, RZ, R2 ;  /* 0x00000002ff02723e */ /* 0x000fe400000010ff */
[----:B------:R-:W-:Y:S02]  /*145d0*/  ISETP.GT.AND P2, PT, R3, 0x38, PT ;  /* 0x000000380300780c */ /* 0x000fe40003f44270 */
[----:B--2---:R-:W-:Y:S01]  /*145e0*/  PRMT R14, R2, 0x7610, R14 ;  /* 0x00007610020e7816 */ /* 0x004fe2000000000e */
[----:B------:R-:W-:-:S06]  /*145f0*/  FMUL R2, R243, UR13 ;  /* 0x0000000df3027c20 */ /* 0x000fcc0008400000 */
[----:B------:R2:W-:Y:S01]  /*14600*/  @P0 STG.E.U16 desc[UR24][R6.64+0x62], R14 ;  /* 0x0000620e06000986 */ /* 0x0005e2000c101518 */
[----:B------:R-:W-:Y:S02]  /*14610*/  ISETP.GT.AND P0, PT, R0, RZ, P2 ;  /* 0x000000ff0000720c */ /* 0x000fe40001704270 */
[----:B------:R-:W-:Y:S02]  /*14620*/  F2FP.BF16.F32.PACK_AB R2, RZ, R2 ;  /* 0x00000002ff02723e */ /* 0x000fe400000010ff */
[----:B------:R-:W-:Y:S02]  /*14630*/  ISETP.GT.AND P1, PT, R3, 0x39, PT ;  /* 0x000000390300780c */ /* 0x000fe40003f24270 */
[----:B-1----:R-:W-:Y:S01]  /*14640*/  PRMT R13, R2, 0x7610, R13 ;  /* 0x00007610020d7816 */ /* 0x002fe2000000000d */
[----:B------:R-:W-:-:S06]  /*14650*/  FMUL R2, R242, UR13 ;  /* 0x0000000df2027c20 */ /* 0x000fcc0008400000 */
[----:B------:R1:W-:Y:S01]  /*14660*/  @P0 STG.E.U16 desc[UR24][R4.64+0x70], R13 ;  /* 0x0000700d04000986 */ /* 0x0003e2000c101518 */
[----:B------:R-:W-:Y:S02]  /*14670*/  ISETP.GT.AND P0, PT, R0, RZ, P1 ;  /* 0x000000ff0000720c */ /* 0x000fe40000f04270 */
[----:B------:R-:W-:-:S04]  /*14680*/  F2FP.BF16.F32.PACK_AB R2, RZ, R2 ;  /* 0x00000002ff02723e */ /* 0x000fc800000010ff */
[----:B---3--:R-:W-:Y:S01]  /*14690*/  PRMT R12, R2, 0x7610, R12 ;  /* 0x00007610020c7816 */ /* 0x008fe2000000000c */
[----:B------:R-:W-:-:S06]  /*146a0*/  FMUL R2, R241, UR13 ;  /* 0x0000000df1027c20 */ /* 0x000fcc0008400000 */
[----:B------:R3:W-:Y:S01]  /*146b0*/  @P0 STG.E.U16 desc[UR24][R4.64+0x72], R12 ;  /* 0x0000720c04000986 */ /* 0x0007e2000c101518 */
[----:B------:R-:W-:Y:S02]  /*146c0*/  ISETP.GT.AND P0, PT, R0, 0x8, P2 ;  /* 0x000000080000780c */ /* 0x000fe40001704270 */
[----:B------:R-:W-:-:S04]  /*146d0*/  F2FP.BF16.F32.PACK_AB R2, RZ, R2 ;  /* 0x00000002ff02723e */ /* 0x000fc800000010ff */
[----:B--2---:R-:W-:Y:S01]  /*146e0*/  PRMT R14, R2, 0x7610, R14 ;  /* 0x00007610020e7816 */ /* 0x004fe2000000000e */
[----:B------:R-:W-:-:S06]  /*146f0*/  FMUL R2, R240, UR13 ;  /* 0x0000000df0027c20 */ /* 0x000fcc0008400000 */
[----:B------:R2:W-:Y:S01]  /*14700*/  @P0 STG.E.U16 desc[UR24][R6.64+0x70], R14 ;  /* 0x0000700e06000986 */ /* 0x0005e2000c101518 */
[----:B------:R-:W-:Y:S02]  /*14710*/  ISETP.GT.AND P0, PT, R0, 0x8, P1 ;  /* 0x000000080000780c */ /* 0x000fe40000f04270 */
[----:B------:R-:W-:Y:S02]  /*14720*/  F2FP.BF16.F32.PACK_AB R2, RZ, R2 ;  /* 0x00000002ff02723e */ /* 0x000fe400000010ff */
[----:B------:R-:W-:Y:S02]  /*14730*/  ISETP.GT.AND P2, PT, R3, 0x40, PT ;  /* 0x000000400300780c */ /* 0x000fe40003f44270 */
[----:B-1----:R-:W-:Y:S01]  /*14740*/  PRMT R13, R2, 0x7610, R13 ;  /* 0x00007610020d7816 */ /* 0x002fe2000000000d */
[----:B------:R-:W-:-:S06]  /*14750*/  FMUL R2, R239, UR13 ;  /* 0x0000000def027c20 */ /* 0x000fcc0008400000 */
[----:B------:R1:W-:Y:S01]  /*14760*/  @P0 STG.E.U16 desc[UR24][R6.64+0x72], R13 ;  /* 0x0000720d06000986 */ /* 0x0003e2000c101518 */
[----:B------:R-:W-:Y:S02]  /*14770*/  ISETP.GT.AND P0, PT, R0, RZ, P2 ;  /* 0x000000ff0000720c */ /* 0x000fe40001704270 */
[----:B------:R-:W-:Y:S02]  /*14780*/  F2FP.BF16.F32.PACK_AB R2, RZ, R2 ;  /* 0x00000002ff02723e */ /* 0x000fe400000010ff */
[----:B------:R-:W-:Y:S02]  /*14790*/  ISETP.GT.AND P1, PT, R3, 0x41, PT ;  /* 0x000000410300780c */ /* 0x000fe40003f24270 */
[----:B---3--:R-:W-:Y:S01]  /*147a0*/  PRMT R12, R2, 0x7610, R12 ;  /* 0x00007610020c7816 */ /* 0x008fe2000000000c */
[----:B------:R-:W-:-:S06]  /*147b0*/  FMUL R2, R238, UR13 ;  /* 0x0000000dee027c20 */ /* 0x000fcc0008400000 */
[----:B------:R3:W-:Y:S01]  /*147c0*/  @P0 STG.E.U16 desc[UR24][R4.64+0x80], R12 ;  /* 0x0000800c04000986 */ /* 0x0007e2000c101518 */
[----:B------:R-:W-:Y:S02]  /*147d0*/  ISETP.GT.AND P0, PT, R0, RZ, P1 ;  /* 0x000000ff0000720c */ /* 0x000fe40000f04270 */
[----:B------:R-:W-:-:S04]  /*147e0*/  F2FP.BF16.F32.PACK_AB R2, RZ, R2 ;  /* 0x00000002ff02723e */ /* 0x000fc800000010ff */
[----:B--2---:R-:W-:Y:S01]  /*147f0*/  PRMT R14, R2, 0x7610, R14 ;  /* 0x00007610020e7816 */ /* 0x004fe2000000000e */
[----:B------:R-:W-:-:S06]  /*14800*/  FMUL R2, R237, UR13 ;  /* 0x0000000ded027c20 */ /* 0x000fcc0008400000 */
[----:B------:R2:W-:Y:S01]  /*14810*/  @P0 STG.E.U16 desc[UR24][R4.64+0x82], R14 ;  /* 0x0000820e04000986 */ /* 0x0005e2000c101518 */
[----:B------:R-:W-:Y:S02]  /*14820*/  ISETP.GT.AND P0, PT, R0, 0x8, P2 ;  /* 0x000000080000780c */ /* 0x000fe40001704270 */
[----:B------:R-:W-:-:S04]  /*14830*/  F2FP.BF16.F32.PACK_AB R2, RZ, R2 ;  /* 0x00000002ff02723e */ /* 0x000fc800000010ff */
[----:B-1----:R-:W-:Y:S01]  /*14840*/  PRMT R13, R2, 0x7610, R13 ;  /* 0x00007610020d7816 */ /* 0x002fe2000000000d */
[----:B------:R-:W-:-:S06]  /*14850*/  FMUL R2, R236, UR13 ;  /* 0x0000000dec027c20 */ /* 0x000fcc0008400000 */
[----:B------:R1:W-:Y:S01]  /*14860*/  @P0 STG.E.U16 desc[UR24][R6.64+0x80], R13 ;  /* 0x0000800d06000986 */ /* 0x0003e2000c101518 */
[----:B------:R-:W-:Y:S02]  /*14870*/  ISETP.GT.AND P0, PT, R0, 0x8, P1 ;  /* 0x000000080000780c */ /* 0x000fe40000f04270 */
[----:B------:R-:W-:Y:S02]  /*14880*/  F2FP.BF16.F32.PACK_AB R2, RZ, R2 ;  /* 0x00000002ff02723e */ /* 0x000fe400000010ff */
[----:B------:R-:W-:Y:S02]  /*14890*/  ISETP.GT.AND P2, PT, R3, 0x48, PT ;  /* 0x000000480300780c */ /* 0x000fe40003f44270 */
[----:B---3--:R-:W-:Y:S01]  /*148a0*/  PRMT R12, R2, 0x7610, R12 ;  /* 0x00007610020c7816 */ /* 0x008fe2000000000c */
[----:B------:R-:W-:-:S06]  /*148b0*/  FMUL R2, R235, UR13 ;  /* 0x0000000deb027c20 */ /* 0x000fcc0008400000 */
        /* <DEDUP_REMOVED lines=132> */
[----:B------:R-:W-:-:S04]  /*15100*/  ISETP.GT.AND P0, PT, R3, 0x78, PT ;  /* 0x000000780300780c */ /* 0x000fc80003f04270 */
[----:B------:R-:W-:Y:S02]  /*15110*/  ISETP.GT.AND P1, PT, R0, RZ, P0 ;  /* 0x000000ff0000720c */ /* 0x000fe40000724270 */
[----:B------:R-:W-:-:S04]  /*15120*/  F2FP.BF16.F32.PACK_AB R2, RZ, R2 ;  /* 0x00000002ff02723e */ /* 0x000fc800000010ff */
[----:B--2---:R-:W-:Y:S01]  /*15130*/  PRMT R14, R2, 0x7610, R14 ;  /* 0x00007610020e7816 */ /* 0x004fe2000000000e */
[----:B------:R-:W-:-:S06]  /*15140*/  FMUL R2, R18, UR13 ;  /* 0x0000000d12027c20 */ /* 0x000fcc0008400000 */
[----:B------:R-:W-:Y:S01]  /*15150*/  @P1 STG.E.U16 desc[UR24][R4.64+0xf0], R14 ;  /* 0x0000f00e04001986 */ /* 0x000fe2000c101518 */
[----:B------:R-:W-:-:S04]  /*15160*/  ISETP.GT.AND P1, PT, R3, 0x79, PT ;  /* 0x000000790300780c */ /* 0x000fc80003f24270 */
[----:B------:R-:W-:Y:S02]  /*15170*/  ISETP.GT.AND P6, PT, R0, RZ, P1 ;  /* 0x000000ff0000720c */ /* 0x000fe40000fc4270 */
[----:B------:R-:W-:-:S04]  /*15180*/  F2FP.BF16.F32.PACK_AB R2, RZ, R2 ;  /* 0x00000002ff02723e */ /* 0x000fc800000010ff */
[----:B-1----:R-:W-:Y:S01]  /*15190*/  PRMT R13, R2, 0x7610, R13 ;  /* 0x00007610020d7816 */ /* 0x002fe2000000000d */
[----:B------:R-:W-:-:S06]  /*151a0*/  FMUL R2, R17, UR13 ;  /* 0x0000000d11027c20 */ /* 0x000fcc0008400000 */
[----:B------:R1:W-:Y:S01]  /*151b0*/  @P6 STG.E.U16 desc[UR24][R4.64+0xf2], R13 ;  /* 0x0000f20d04006986 */ /* 0x0003e2000c101518 */
[----:B------:R-:W-:Y:S02]  /*151c0*/  ISETP.GT.AND P6, PT, R0, 0x8, P0 ;  /* 0x000000080000780c */ /* 0x000fe400007c4270 */
[----:B------:R-:W-:-:S04]  /*151d0*/  F2FP.BF16.F32.PACK_AB R2, RZ, R2 ;  /* 0x00000002ff02723e */ /* 0x000fc800000010ff */
[----:B------:R-:W-:-:S07]  /*151e0*/  PRMT R15, R2, 0x7610, R15 ;  /* 0x00007610020f7816 */ /* 0x000fce000000000f */
[----:B---3--:R-:W-:Y:S02]  /*151f0*/  @P6 IMAD.MOV.U32 R12, RZ, RZ, R6 ;  /* 0x000000ffff0c6224 */ /* 0x008fe400078e0006 */
[----:B-1----:R-:W-:-:S05]  /*15200*/  @P6 IMAD.MOV.U32 R13, RZ, RZ, R7 ;  /* 0x000000ffff0d6224 */ /* 0x002fca00078e0007 */
[----:B------:R1:W-:Y:S01]  /*15210*/  @P6 STG.E.U16 desc[UR24][R12.64+0xf0], R15 ;  /* 0x0000f00f0c006986 */ /* 0x0003e2000c101518 */
[----:B------:R-:W-:Y:S01]  /*15220*/  ISETP.GT.AND P6, PT, R0, 0x8, P1 ;  /* 0x000000080000780c */ /* 0x000fe20000fc4270 */
[----:B------:R-:W-:-:S05]  /*15230*/  FMUL R2, R16, UR13 ;  /* 0x0000000d10027c20 */ /* 0x000fca0008400000 */
[----:B------:R-:W-:-:S07]  /*15240*/  F2FP.BF16.F32.PACK_AB R2, RZ, R2 ;  /* 0x00000002ff02723e */ /* 0x000fce00000010ff */
[----:B-1----:R-:W-:Y:S01]  /*15250*/  @P6 IMAD.MOV.U32 R12, RZ, RZ, R6 ;  /* 0x000000ffff0c6224 */ /* 0x002fe200078e0006 */
[----:B------:R-:W-:-:S05]  /*15260*/  @P6 MOV R13, R7 ;  /* 0x00000007000d6202 */ /* 0x000fca0000000f00 */
[----:B------:R1:W-:Y:S01]  /*15270*/  @P6 STG.E.U16 desc[UR24][R12.64+0xf2], R2 ;  /* 0x0000f2020c006986 */ /* 0x0003e2000c101518 */
[----:B------:R-:W-:-:S04]  /*15280*/  IADD3 R6, P6, R4, UR11, RZ ;  /* 0x0000000b04067c10 */ /* 0x000fc8000ffde0ff */
[----:B------:R-:W-:Y:S02]  /*15290*/  IADD3.X R7, R5, UR10, RZ, P6, !PT ;  /* 0x0000000a05077c10 */ /* 0x000fe4000b7fe4ff */
[----:B------:R-:W-:Y:S01]  /*152a0*/  ISETP.GT.AND P6, PT, R0, 0x40, P5 ;  /* 0x000000400000780c */ /* 0x000fe20002fc4270 */
[----:B------:R-:W-:-:S05]  /*152b0*/  FMUL R152, R152, UR13 ;  /* 0x0000000d98987c20 */ /* 0x000fca0008400000 */
[----:B------:R-:W-:-:S07]  /*152c0*/  F2FP.BF16.F32.PACK_AB R152, RZ, R152 ;  /* 0x00000098ff98723e */ /* 0x000fce00000010ff */
[----:B------:R-:W-:Y:S01]  /*152d0*/  @P6 STG.E.U16 desc[UR24][R6.64], R152 ;  /* 0x0000009806006986 */ /* 0x000fe2000c101518 */
[----:B------:R-:W-:Y:S01]  /*152e0*/  ISETP.GT.AND P6, PT, R3, 0x1, PT ;  /* 0x000000010300780c */ /* 0x000fe20003fc4270 */
[----:B------:R-:W-:-:S03]  /*152f0*/  FMUL R153, R153, UR13 ;  /* 0x0000000d99997c20 */ /* 0x000fc60008400000 */
[----:B------:R-:W-:Y:S02]  /*15300*/  ISETP.GT.AND P6, PT, R0, 0x40, P6 ;  /* 0x000000400000780c */ /* 0x000fe400037c4270 */
[----:B------:R-:W-:Y:S01]  /*15310*/  F2FP.BF16.F32.PACK_AB R153, RZ, R153 ;  /* 0x00000099ff99723e */ /* 0x000fe200000010ff */
[----:B------:R-:W-:-:S10]  /*15320*/  FMUL R154, R154, UR13 ;  /* 0x0000000d9a9a7c20 */ /* 0x000fd40008400000 */
[----:B------:R-:W-:Y:S01]  /*15330*/  @P6 STG.E.U16 desc[UR24][R6.64+0x2], R153 ;  /* 0x0000029906006986 */ /* 0x000fe2000c101518 */
[----:B-1----:R-:W-:-:S04]  /*15340*/  IADD3 R12, P6, R6, UR5, RZ ;  /* 0x00000005060c7c10 */ /* 0x002fc8000ffde0ff */
[----:B------:R-:W-:Y:S02]  /*15350*/  IADD3.X R13, R7, UR4, RZ, P6, !PT ;  /* 0x00000004070d7c10 */ /* 0x000fe4000b7fe4ff */
[----:B------:R-:W-:Y:S02]  /*15360*/  ISETP.GT.AND P6, PT, R0, 0x48, P5 ;  /* 0x000000480000780c */ /* 0x000fe40002fc4270 */
[----:B------:R-:W-:-:S11]  /*15370*/  F2FP.BF16.F32.PACK_AB R154, RZ, R154 ;  /* 0x0000009aff9a723e */ /* 0x000fd600000010ff */
[----:B------:R1:W-:Y:S01]  /*15380*/  @P6 STG.E.U16 desc[UR24][R12.64], R154 ;  /* 0x0000009a0c006986 */ /* 0x0003e2000c101518 */
[----:B------:R-:W-:-:S04]  /*15390*/  IADD3 R14, P6, R6, UR5, RZ ;  /* 0x00000005060e7c10 */ /* 0x000fc8000ffde0ff */
[----:B------:R-:W-:Y:S02]  /*153a0*/  IADD3.X R15, R7, UR4, RZ, P6, !PT ;  /* 0x00000004070f7c10 */ /* 0x000fe4000b7fe4ff */
[----:B------:R-:W-:Y:S01]  /*153b0*/  ISETP.GT.AND P6, PT, R3, 0x1, PT ;  /* 0x000000010300780c */ /* 0x000fe20003fc4270 */
[----:B------:R-:W-:-:S03]  /*153c0*/  FMUL R155, R155, UR13 ;  /* 0x0000000d9b9b7c20 */ /* 0x000fc60008400000 */
[----:B------:R-:W-:Y:S02]  /*153d0*/  ISETP.GT.AND P6, PT, R0, 0x48, P6 ;  /* 0x000000480000780c */ /* 0x000fe400037c4270 */
[----:B------:R-:W-:Y:S01]  /*153e0*/  F2FP.BF16.F32.PACK_AB R155, RZ, R155 ;  /* 0x0000009bff9b723e */ /* 0x000fe200000010ff */
[----:B------:R-:W-:-:S10]  /*153f0*/  FMUL R156, R156, UR13 ;  /* 0x0000000d9c9c7c20 */ /* 0x000fd40008400000 */
[----:B------:R-:W-:Y:S01]  /*15400*/  @P6 STG.E.U16 desc[UR24][R14.64+0x2], R155 ;  /* 0x0000029b0e006986 */ /* 0x000fe2000c101518 */
[----:B------:R-:W-:-:S04]  /*15410*/  ISETP.GT.AND P6, PT, R3, 0x8, PT ;  /* 0x000000080300780c */ /* 0x000fc80003fc4270 */
        /* <DEDUP_REMOVED lines=278> */
[----:B------:R-:W-:-:S11]  /*16580*/  F2FP.BF16.F32.PACK_AB R213, RZ, R213 ;  /* 0x000000d5ffd5723e */ /* 0x000fd600000010ff */
[----:B------:R2:W-:Y:S01]  /*16590*/  @P6 STG.E.U16 desc[UR24][R6.64+0xf2], R213 ;  /* 0x0000f2d506006986 */ /* 0x0005e2000c101518 */
[----:B-1----:R-:W-:-:S04]  /*165a0*/  IADD3 R12, P6, R4, UR16, RZ ;  /* 0x00000010040c7c10 */ /* 0x002fc8000ffde0ff */
[----:B------:R-:W-:Y:S02]  /*165b0*/  IADD3.X R13, R5, UR12, RZ, P6, !PT ;  /* 0x0000000c050d7c10 */ /* 0x000fe4000b7fe4ff */
[----:B------:R-:W-:Y:S01]  /*165c0*/  ISETP.GT.AND P6, PT, R0, 0x48, P0 ;  /* 0x000000480000780c */ /* 0x000fe200007c4270 */
[----:B------:R-:W-:-:S05]  /*165d0*/  FMUL R214, R214, UR13 ;  /* 0x0000000dd6d67c20 */ /* 0x000fca0008400000 */
[----:B------:R-:W-:-:S07]  /*165e0*/  F2FP.BF16.F32.PACK_AB R214, RZ, R214 ;  /* 0x000000d6ffd6723e */ /* 0x000fce00000010ff */
[----:B--2---:R-:W-:Y:S02]  /*165f0*/  @P6 IMAD.MOV.U32 R6, RZ, RZ, R10 ;  /* 0x000000ffff066224 */ /* 0x004fe400078e000a */
[----:B------:R-:W-:Y:S02]  /*16600*/  @P6 IMAD.MOV.U32 R7, RZ, RZ, R11 ;  /* 0x000000ffff076224 */ /* 0x000fe400078e000b */
[----:B------:R-:W-:-:S03]  /*16610*/  FMUL R215, R215, UR13 ;  /* 0x0000000dd7d77c20 */ /* 0x000fc60008400000 */
[----:B------:R1:W-:Y:S01]  /*16620*/  @P6 STG.E.U16 desc[UR24][R6.64+0xf0], R214 ;  /* 0x0000f0d606006986 */ /* 0x0003e2000c101518 */
[----:B------:R-:W-:Y:S02]  /*16630*/  ISETP.GT.AND P6, PT, R0, 0x48, P1 ;  /* 0x000000480000780c */ /* 0x000fe40000fc4270 */
[----:B------:R-:W-:Y:S01]  /*16640*/  F2FP.BF16.F32.PACK_AB R215, RZ, R215 ;  /* 0x000000d7ffd7723e */ /* 0x000fe200000010ff */
[----:B------:R-:W-:-:S10]  /*16650*/  FMUL R88, R88, UR13 ;  /* 0x0000000d58587c20 */ /* 0x000fd40008400000 */
[----:B------:R2:W-:Y:S01]  /*16660*/  @P6 STG.E.U16 desc[UR24][R10.64+0xf2], R215 ;  /* 0x0000f2d70a006986 */ /* 0x0005e2000c101518 */
[----:B------:R-:W-:Y:S02]  /*16670*/  ISETP.GT.AND P6, PT, R0, 0x80, P5 ;  /* 0x000000800000780c */ /* 0x000fe40002fc4270 */
[----:B------:R-:W-:Y:S01]  /*16680*/  F2FP.BF16.F32.PACK_AB R88, RZ, R88 ;  /* 0x00000058ff58723e */ /* 0x000fe200000010ff */
[----:B------:R-:W-:-:S10]  /*16690*/  FMUL R89, R89, UR13 ;  /* 0x0000000d59597c20 */ /* 0x000fd40008400000 */
[----:B------:R-:W-:Y:S01]  /*166a0*/  @P6 STG.E.U16 desc[UR24][R12.64], R88 ;  /* 0x000000580c006986 */ /* 0x000fe2000c101518 */
[----:B------:R-:W-:-:S04]  /*166b0*/  ISETP.GT.AND P6, PT, R3, 0x1, PT ;  /* 0x000000010300780c */ /* 0x000fc80003fc4270 */
[----:B------:R-:W-:Y:S02]  /*166c0*/  ISETP.GT.AND P6, PT, R0, 0x80, P6 ;  /* 0x000000800000780c */ /* 0x000fe400037c4270 */
[----:B------:R-:W-:-:S11]  /*166d0*/  F2FP.BF16.F32.PACK_AB R89, RZ, R89 ;  /* 0x00000059ff59723e */ /* 0x000fd600000010ff */
[----:B------:R-:W-:Y:S01]  /*166e0*/  @P6 STG.E.U16 desc[UR24][R12.64+0x2], R89 ;  /* 0x000002590c006986 */ /* 0x000fe2000c101518 */
[----:B-1----:R-:W-:-:S04]  /*166f0*/  IADD3 R6, P6, R12, UR5, RZ ;  /* 0x000000050c067c10 */ /* 0x002fc8000ffde0ff */
[----:B------:R-:W-:Y:S02]  /*16700*/  IADD3.X R7, R13, UR4, RZ, P6, !PT ;  /* 0x000000040d077c10 */ /* 0x000fe4000b7fe4ff */
[----:B--2---:R-:W-:-:S04]  /*16710*/  IADD3 R10, P6, R12, UR5, RZ ;  /* 0x000000050c0a7c10 */ /* 0x004fc8000ffde0ff */
[----:B------:R-:W-:Y:S02]  /*16720*/  IADD3.X R11, R13, UR4, RZ, P6, !PT ;  /* 0x000000040d0b7c10 */ /* 0x000fe4000b7fe4ff */
[----:B------:R-:W-:Y:S01]  /*16730*/  ISETP.GT.AND P6, PT, R0, 0x88, P5 ;  /* 0x000000880000780c */ /* 0x000fe20002fc4270 */
[----:B------:R-:W-:-:S05]  /*16740*/  FMUL R90, R90, UR13 ;  /* 0x0000000d5a5a7c20 */ /* 0x000fca0008400000 */
[----:B------:R-:W-:-:S07]  /*16750*/  F2FP.BF16.F32.PACK_AB R90, RZ, R90 ;  /* 0x0000005aff5a723e */ /* 0x000fce00000010ff */
[----:B------:R1:W-:Y:S01]  /*16760*/  @P6 STG.E.U16 desc[UR24][R6.64], R90 ;  /* 0x0000005a06006986 */ /* 0x0003e2000c101518 */
[----:B------:R-:W-:Y:S01]  /*16770*/  ISETP.GT.AND P6, PT, R3, 0x1, PT ;  /* 0x000000010300780c */ /* 0x000fe20003fc4270 */
[----:B------:R-:W-:-:S03]  /*16780*/  FMUL R91, R91, UR13 ;  /* 0x0000000d5b5b7c20 */ /* 0x000fc60008400000 */
[----:B------:R-:W-:Y:S02]  /*16790*/  ISETP.GT.AND P6, PT, R0, 0x88, P6 ;  /* 0x000000880000780c */ /* 0x000fe400037c4270 */
[----:B------:R-:W-:Y:S01]  /*167a0*/  F2FP.BF16.F32.PACK_AB R91, RZ, R91 ;  /* 0x0000005bff5b723e */ /* 0x000fe200000010ff */
[----:B------:R-:W-:-:S10]  /*167b0*/  FMUL R92, R92, UR13 ;  /* 0x0000000d5c5c7c20 */ /* 0x000fd40008400000 */
[----:B------:R2:W-:Y:S01]  /*167c0*/  @P6 STG.E.U16 desc[UR24][R10.64+0x2], R91 ;  /* 0x0000025b0a006986 */ /* 0x0005e2000c101518 */
[----:B------:R-:W-:-:S04]  /*167d0*/  ISETP.GT.AND P6, PT, R3, 0x8, PT ;  /* 0x000000080300780c */ /* 0x000fc80003fc4270 */
[----:B------:R-:W-:Y:S02]  /*167e0*/  ISETP.GT.AND P6, PT, R0, 0x80, P6 ;  /* 0x000000800000780c */ /* 0x000fe400037c4270 */
[----:B------:R-:W-:Y:S01]  /*167f0*/  F2FP.BF16.F32.PACK_AB R92, RZ, R92 ;  /* 0x0000005cff5c723e */ /* 0x000fe200000010ff */
[----:B------:R-:W-:-:S10]  /*16800*/  FMUL R93, R93, UR13 ;  /* 0x0000000d5d5d7c20 */ /* 0x000fd40008400000 */
[----:B------:R-:W-:Y:S01]  /*16810*/  @P6 STG.E.U16 desc[UR24][R12.64+0x10], R92 ;  /* 0x0000105c0c006986 */ /* 0x000fe2000c101518 */
[----:B------:R-:W-:-:S04]  /*16820*/  ISETP.GT.AND P6, PT, R3, 0x9, PT ;  /* 0x000000090300780c */ /* 0x000fc80003fc4270 */
[----:B------:R-:W-:Y:S01]  /*16830*/  ISETP.GT.AND P6, PT, R0, 0x80, P6 ;  /* 0x000000800000780c */ /* 0x000fe200037c4270 */
[----:B-1----:R-:W-:Y:S01]  /*16840*/  IMAD.U32 R7, RZ, RZ, UR18 ;  /* 0x00000012ff077e24 */ /* 0x002fe2000f8e00ff */
[----:B------:R-:W-:Y:S01]  /*16850*/  UIMAD UR10, UR19, 0x180, URZ ;  /* 0x00000180130a78a4 */ /* 0x000fe2000f8e023f */
[----:B------:R-:W-:Y:S02]  /*16860*/  F2FP.BF16.F32.PACK_AB R93, RZ, R93 ;  /* 0x0000005dff5d723e */ /* 0x000fe400000010ff */
[----:B------:R-:W-:-:S04]  /*16870*/  IMAD.WIDE.U32 R4, R7, 0x180, R4 ;  /* 0x0000018007047825 */ /* 0x000fc800078e0004 */
[----:B--2---:R-:W-:-:S04]  /*16880*/  VIADD R11, R5, UR10 ;  /* 0x0000000a050b7c36 */ /* 0x004fc80008000000 */
[----:B------:R-:W-:Y:S01]  /*16890*/  @P6 STG.E.U16 desc[UR24][R12.64+0x12], R93 ;  /* 0x0000125d0c006986 */ /* 0x000fe2000c101518 */
        /* <DEDUP_REMOVED lines=273> */
[----:B------:R-:W-:Y:S02]  /*179b0*/  VIADD R5, R5, UR10 ;  /* 0x0000000a05057c36 */ /* 0x000fe40008000000 */
[----:B------:R-:W-:-:S08]  /*179c0*/  FMUL R150, R150, UR13 ;  /* 0x0000000d96967c20 */ /* 0x000fd00008400000 */
[----:B------:R-:W-:Y:S01]  /*179d0*/  @P6 STG.E.U16 desc[UR24][R12.64+0xf2], R149 ;  /* 0x0000f2950c006986 */ /* 0x000fe2000c101518 */
[----:B------:R-:W-:-:S04]  /*179e0*/  IADD3 R14, P6, R4, UR5, RZ ;  /* 0x00000005040e7c10 */ /* 0x000fc8000ffde0ff */
[----:B------:R-:W-:Y:S02]  /*179f0*/  IADD3.X R15, R5, UR4, RZ, P6, !PT ;  /* 0x00000004050f7c10 */ /* 0x000fe4000b7fe4ff */
        /* <DEDUP_REMOVED lines=10> */
[----:B------:R-:W-:-:S05]  /*17aa0*/  @P6 IMAD.MOV.U32 R10, RZ, RZ, R4 ;  /* 0x000000ffff0a6224 */ /* 0x000fca00078e0004 */
[----:B------:R1:W-:Y:S01]  /*17ab0*/  @P6 STG.E.U16 desc[UR24][R10.64], R24 ;  /* 0x000000180a006986 */ /* 0x0003e2000c101518 */
[----:B------:R-:W-:-:S04]  /*17ac0*/  ISETP.GT.AND P6, PT, R3, 0x1, PT ;  /* 0x000000010300780c */ /* 0x000fc80003fc4270 */
[C---:B------:R-:W-:Y:S01]  /*17ad0*/  ISETP.GT.AND P6, PT, R0.reuse, 0xc0, P6 ;  /* 0x000000c00000780c */ /* 0x040fe200037c4270 */
[----:B------:R-:W-:Y:S01]  /*17ae0*/  FMUL R25, R25, UR13 ;  /* 0x0000000d19197c20 */ /* 0x000fe20008400000 */
[----:B------:R-:W-:Y:S01]  /*17af0*/  ISETP.GT.AND P5, PT, R0, 0xc8, P5 ;  /* 0x000000c80000780c */ /* 0x000fe20002fa4270 */
[----:B------:R-:W-:-:S03]  /*17b00*/  FMUL R26, R26, UR13 ;  /* 0x0000000d1a1a7c20 */ /* 0x000fc60008400000 */
[----:B------:R-:W-:Y:S02]  /*17b10*/  F2FP.BF16.F32.PACK_AB R25, RZ, R25 ;  /* 0x00000019ff19723e */ /* 0x000fe400000010ff */
[----:B------:R-:W-:-:S05]  /*17b20*/  F2FP.BF16.F32.PACK_AB R26, RZ, R26 ;  /* 0x0000001aff1a723e */ /* 0x000fca00000010ff */
[----:B-1----:R-:W-:-:S05]  /*17b30*/  @P6 IMAD.MOV.U32 R10, RZ, RZ, R4 ;  /* 0x000000ffff0a6224 */ /* 0x002fca00078e0004 */
[----:B------:R-:W-:Y:S01]  /*17b40*/  @P6 STG.E.U16 desc[UR24][R10.64+0x2], R25 ;  /* 0x000002190a006986 */ /* 0x000fe2000c101518 */
[----:B------:R-:W-:-:S03]  /*17b50*/  ISETP.GT.AND P6, PT, R3, 0x1, PT ;  /* 0x000000010300780c */ /* 0x000fc60003fc4270 */
[----:B------:R-:W-:Y:S01]  /*17b60*/  @P5 STG.E.U16 desc[UR24][R6.64], R26 ;  /* 0x0000001a06005986 */ /* 0x000fe2000c101518 */
[----:B------:R-:W-:Y:S01]  /*17b70*/  ISETP.GT.AND P5, PT, R0, 0xc8, P6 ;  /* 0x000000c80000780c */ /* 0x000fe200037a4270 */
[----:B------:R-:W-:Y:S01]  /*17b80*/  FMUL R27, R27, UR13 ;  /* 0x0000000d1b1b7c20 */ /* 0x000fe20008400000 */
[----:B------:R-:W-:-:S04]  /*17b90*/  ISETP.GT.AND P6, PT, R3, 0x8, PT ;  /* 0x000000080300780c */ /* 0x000fc80003fc4270 */
[----:B------:R-:W-:Y:S01]  /*17ba0*/  F2FP.BF16.F32.PACK_AB R27, RZ, R27 ;  /* 0x0000001bff1b723e */ /* 0x000fe200000010ff */
[----:B------:R-:W-:-:S06]  /*17bb0*/  FMUL R28, R28, UR13 ;  /* 0x0000000d1c1c7c20 */ /* 0x000fcc0008400000 */
[----:B------:R1:W-:Y:S01]  /*17bc0*/  @P5 STG.E.U16 desc[UR24][R6.64+0x2], R27 ;  /* 0x0000021b06005986 */ /* 0x0003e2000c101518 */
[----:B------:R-:W-:Y:S02]  /*17bd0*/  ISETP.GT.AND P5, PT, R0, 0xc0, P6 ;  /* 0x000000c00000780c */ /* 0x000fe400037a4270 */
[----:B------:R-:W-:Y:S02]  /*17be0*/  F2FP.BF16.F32.PACK_AB R28, RZ, R28 ;  /* 0x0000001cff1c723e */ /* 0x000fe400000010ff */
[----:B------:R-:W-:Y:S01]  /*17bf0*/  ISETP.GT.AND P6, PT, R3, 0x9, PT ;  /* 0x000000090300780c */ /* 0x000fe20003fc4270 */
[----:B------:R-:W-:-:S08]  /*17c00*/  FMUL R29, R29, UR13 ;  /* 0x0000000d1d1d7c20 */ /* 0x000fd00008400000 */
        /* <DEDUP_REMOVED lines=11> */
[----:B------:R-:W-:Y:S02]  /*17cc0*/  F2FP.BF16.F32.PACK_AB R31, RZ, R31 ;  /* 0x0000001fff1f723e */ /* 0x000fe400000010ff */
[----:B------:R-:W-:-:S09]  /*17cd0*/  ISETP.GT.AND P6, PT, R3, 0x10, PT ;  /* 0x000000100300780c */ /* 0x000fd20003fc4270 */
[----:B-1----:R-:W-:Y:S02]  /*17ce0*/  @P5 IMAD.MOV.U32 R6, RZ, RZ, R14 ;  /* 0x000000ffff065224 */ /* 0x002fe400078e000e */
[----:B------:R-:W-:Y:S02]  /*17cf0*/  @P5 IMAD.MOV.U32 R7, RZ, RZ, R15 ;  /* 0x000000ffff075224 */ /* 0x000fe400078e000f */
[----:B------:R-:W-:-:S03]  /*17d00*/  FMUL R32, R32, UR13 ;  /* 0x0000000d20207c20 */ /* 0x000fc60008400000 */
[----:B------:R1:W-:Y:S01]  /*17d10*/  @P5 STG.E.U16 desc[UR24][R6.64+0x12], R31 ;  /* 0x0000121f06005986 */ /* 0x0003e2000c101518 */
[----:B------:R-:W-:Y:S02]  /*17d20*/  ISETP.GT.AND P5, PT, R0, 0xc0, P6 ;  /* 0x000000c00000780c */ /* 0x000fe400037a4270 */
[----:B------:R-:W-:Y:S02]  /*17d30*/  F2FP.BF16.F32.PACK_AB R32, RZ, R32 ;  /* 0x00000020ff20723e */ /* 0x000fe400000010ff */
[----:B------:R-:W-:Y:S01]  /*17d40*/  ISETP.GT.AND P6, PT, R3, 0x11, PT ;  /* 0x000000110300780c */ /* 0x000fe20003fc4270 */
[----:B------:R-:W-:-:S08]  /*17d50*/  FMUL R33, R33, UR13 ;  /* 0x0000000d21217c20 */ /* 0x000fd00008400000 */
[----:B------:R-:W-:Y:S01]  /*17d60*/  @P5 STG.E.U16 desc[UR24][R4.64+0x20], R32 ;  /* 0x0000202004005986 */ /* 0x000fe2000c101518 */
[----:B------:R-:W-:Y:S02]  /*17d70*/  ISETP.GT.AND P5, PT, R0, 0xc0, P6 ;  /* 0x000000c00000780c */ /* 0x000fe400037a4270 */
[----:B------:R-:W-:-:S11]  /*17d80*/  F2FP.BF16.F32.PACK_AB R33, RZ, R33 ;  /* 0x00000021ff21723e */ /* 0x000fd600000010ff */
[----:B------:R-:W-:Y:S01]  /*17d90*/  @P5 STG.E.U16 desc[UR24][R4.64+0x22], R33 ;  /* 0x0000222104005986 */ /* 0x000fe2000c101518 */
[----:B------:R-:W-:-:S04]  /*17da0*/  ISETP.GT.AND P5, PT, R3, 0x10, PT ;  /* 0x000000100300780c */ /* 0x000fc80003fa4270 */
[----:B------:R-:W-:Y:S01]  /*17db0*/  ISETP.GT.AND P5, PT, R0, 0xc8, P5 ;  /* 0x000000c80000780c */ /* 0x000fe20002fa4270 */
[----:B------:R-:W-:-:S05]  /*17dc0*/  FMUL R34, R34, UR13 ;  /* 0x0000000d22227c20 */ /* 0x000fca0008400000 */
[----:B------:R-:W-:-:S07]  /*17dd0*/  F2FP.BF16.F32.PACK_AB R34, RZ, R34 ;  /* 0x00000022ff22723e */ /* 0x000fce00000010ff */
[----:B-1----:R-:W-:Y:S02]  /*17de0*/  @P5 IMAD.MOV.U32 R6, RZ, RZ, R14 ;  /* 0x000000ffff065224 */ /* 0x002fe400078e000e */
[----:B------:R-:W-:-:S05]  /*17df0*/  @P5 IMAD.MOV.U32 R7, RZ, RZ, R15 ;  /* 0x000000ffff075224 */ /* 0x000fca00078e000f */
[----:B------:R1:W-:Y:S01]  /*17e00*/  @P5 STG.E.U16 desc[UR24][R6.64+0x20], R34 ;  /* 0x0000202206005986 */ /* 0x0003e2000c101518 */
[----:B------:R-:W-:Y:S01]  /*17e10*/  ISETP.GT.AND P5, PT, R0, 0xc8, P6 ;  /* 0x000000c80000780c */ /* 0x000fe200037a4270 */
[----:B------:R-:W-:Y:S01]  /*17e20*/  FMUL R35, R35, UR13 ;  /* 0x0000000d23237c20 */ /* 0x000fe20008400000 */
[----:B------:R-:W-:-:S04]  /*17e30*/  ISETP.GT.AND P6, PT, R3, 0x18, PT ;  /* 0x000000180300780c */ /* 0x000fc80003fc4270 */
[----:B------:R-:W-:-:S07]  /*17e40*/  F2FP.BF16.F32.PACK_AB R35, RZ, R35 ;  /* 0x00000023ff23723e */ /* 0x000fce00000010ff */
        /* <DEDUP_REMOVED lines=225> */
[----:B------:R-:W-:Y:S01]  /*18c60*/  @P5 STG.E.U16 desc[UR24][R6.64+0xc0], R74 ;  /* 0x0000c04a06005986 */ /* 0x000fe2000c101518 */
[----:B------:R-:W-:Y:S01]  /*18c70*/  ISETP.GT.AND P5, PT, R0, 0xc8, P6 ;  /* 0x000000c80000780c */ /* 0x000fe200037a4270 */
[----:B------:R-:W-:Y:S01]  /*18c80*/  FMUL R75, R75, UR13 ;  /* 0x0000000d4b4b7c20 */ /* 0x000fe20008400000 */
[----:B------:R-:W-:-:S04]  /*18c90*/  ISETP.GT.AND P6, PT, R3, 0x68, PT ;  /* 0x000000680300780c */ /* 0x000fc80003fc4270 */
[----:B------:R-:W-:-:S07]  /*18ca0*/  F2FP.BF16.F32.PACK_AB R75, RZ, R75 ;  /* 0x0000004bff4b723e */ /* 0x000fce00000010ff */
[----:B------:R-:W-:Y:S01]  /*18cb0*/  @P5 MOV R2, R14 ;  /* 0x0000000e00025202 */ /* 0x000fe20000000f00 */
[----:B------:R-:W-:-:S05]  /*18cc0*/  @P5 IMAD.MOV.U32 R3, RZ, RZ, R15 ;  /* 0x000000ffff035224 */ /* 0x000fca00078e000f */
[----:B------:R1:W-:Y:S01]  /*18cd0*/  @P5 STG.E.U16 desc[UR24][R2.64+0xc2], R75 ;  /* 0x0000c24b02005986 */ /* 0x0003e2000c101518 */
[----:B------:R-:W-:Y:S01]  /*18ce0*/  ISETP.GT.AND P5, PT, R0, 0xc0, P6 ;  /* 0x000000c00000780c */ /* 0x000fe200037a4270 */
[----:B------:R-:W-:-:S05]  /*18cf0*/  FMUL R76, R76, UR13 ;  /* 0x0000000d4c4c7c20 */ /* 0x000fca0008400000 */
[----:B------:R-:W-:-:S07]  /*18d00*/  F2FP.BF16.F32.PACK_AB R76, RZ, R76 ;  /* 0x0000004cff4c723e */ /* 0x000fce00000010ff */
[----:B-1----:R-:W-:Y:S02]  /*18d10*/  @P5 IMAD.MOV.U32 R2, RZ, RZ, R4 ;  /* 0x000000ffff025224 */ /* 0x002fe400078e0004 */
[----:B------:R-:W-:-:S05]  /*18d20*/  @P5 IMAD.MOV.U32 R3, RZ, RZ, R5 ;  /* 0x000000ffff035224 */ /* 0x000fca00078e0005 */
[----:B------:R1:W-:Y:S01]  /*18d30*/  @P5 STG.E.U16 desc[UR24][R2.64+0xd0], R76 ;  /* 0x0000d04c02005986 */ /* 0x0003e2000c101518 */
[C---:B------:R-:W-:Y:S02]  /*18d40*/  ISETP.GT.AND P5, PT, R0.reuse, 0xc0, P4 ;  /* 0x000000c00000780c */ /* 0x040fe400027a4270 */
[C---:B------:R-:W-:Y:S01]  /*18d50*/  ISETP.GT.AND P6, PT, R0.reuse, 0xc8, P6 ;  /* 0x000000c80000780c */ /* 0x040fe200037c4270 */
[----:B------:R-:W-:Y:S01]  /*18d60*/  FMUL R77, R77, UR13 ;  /* 0x0000000d4d4d7c20 */ /* 0x000fe20008400000 */
[----:B------:R-:W-:Y:S01]  /*18d70*/  ISETP.GT.AND P4, PT, R0, 0xc8, P4 ;  /* 0x000000c80000780c */ /* 0x000fe20002784270 */
[----:B------:R-:W-:-:S03]  /*18d80*/  FMUL R78, R78, UR13 ;  /* 0x0000000d4e4e7c20 */ /* 0x000fc60008400000 */
[----:B------:R-:W-:-:S05]  /*18d90*/  F2FP.BF16.F32.PACK_AB R77, RZ, R77 ;  /* 0x0000004dff4d723e */ /* 0x000fca00000010ff */
[----:B-1----:R-:W-:Y:S02]  /*18da0*/  @P5 IMAD.MOV.U32 R2, RZ, RZ, R4 ;  /* 0x000000ffff025224 */ /* 0x002fe400078e0004 */
[----:B------:R-:W-:Y:S01]  /*18db0*/  @P5 IMAD.MOV.U32 R3, RZ, RZ, R5 ;  /* 0x000000ffff035224 */ /* 0x000fe200078e0005 */
[----:B------:R-:W-:Y:S01]  /*18dc0*/  F2FP.BF16.F32.PACK_AB R78, RZ, R78 ;  /* 0x0000004eff4e723e */ /* 0x000fe200000010ff */
[----:B------:R-:W-:-:S03]  /*18dd0*/  FMUL R79, R79, UR13 ;  /* 0x0000000d4f4f7c20 */ /* 0x000fc60008400000 */
[----:B------:R1:W-:Y:S01]  /*18de0*/  @P5 STG.E.U16 desc[UR24][R2.64+0xd2], R77 ;  /* 0x0000d24d02005986 */ /* 0x0003e2000c101518 */
[----:B------:R-:W-:Y:S02]  /*18df0*/  ISETP.GT.AND P5, PT, R0, 0xc0, P2 ;  /* 0x000000c00000780c */ /* 0x000fe400017a4270 */
[----:B------:R-:W-:Y:S01]  /*18e00*/  F2FP.BF16.F32.PACK_AB R79, RZ, R79 ;  /* 0x0000004fff4f723e */ /* 0x000fe200000010ff */
[----:B-1----:R-:W-:Y:S02]  /*18e10*/  @P6 IMAD.MOV.U32 R2, RZ, RZ, R14 ;  /* 0x000000ffff026224 */ /* 0x002fe400078e000e */
[----:B------:R-:W-:-:S05]  /*18e20*/  @P6 IMAD.MOV.U32 R3, RZ, RZ, R15 ;  /* 0x000000ffff036224 */ /* 0x000fca00078e000f */
[----:B------:R1:W-:Y:S01]  /*18e30*/  @P6 STG.E.U16 desc[UR24][R2.64+0xd0], R78 ;  /* 0x0000d04e02006986 */ /* 0x0003e2000c101518 */
[----:B------:R-:W-:Y:S01]  /*18e40*/  FMUL R80, R80, UR13 ;  /* 0x0000000d50507c20 */ /* 0x000fe20008400000 */
[----:B-1----:R-:W-:Y:S02]  /*18e50*/  @P4 IMAD.MOV.U32 R2, RZ, RZ, R14 ;  /* 0x000000ffff024224 */ /* 0x002fe400078e000e */
[----:B------:R-:W-:-:S05]  /*18e60*/  @P4 IMAD.MOV.U32 R3, RZ, RZ, R15 ;  /* 0x000000ffff034224 */ /* 0x000fca00078e000f */
[----:B------:R1:W-:Y:S01]  /*18e70*/  @P4 STG.E.U16 desc[UR24][R2.64+0xd2], R79 ;  /* 0x0000d24f02004986 */ /* 0x0003e2000c101518 */
[C---:B------:R-:W-:Y:S02]  /*18e80*/  ISETP.GT.AND P4, PT, R0.reuse, 0xc0, P3 ;  /* 0x000000c00000780c */ /* 0x040fe40001f84270 */
[C---:B------:R-:W-:Y:S01]  /*18e90*/  ISETP.GT.AND P2, PT, R0.reuse, 0xc8, P2 ;  /* 0x000000c80000780c */ /* 0x040fe20001744270 */
[----:B------:R-:W-:Y:S01]  /*18ea0*/  FMUL R81, R81, UR13 ;  /* 0x0000000d51517c20 */ /* 0x000fe20008400000 */
[----:B------:R-:W-:Y:S02]  /*18eb0*/  F2FP.BF16.F32.PACK_AB R80, RZ, R80 ;  /* 0x00000050ff50723e */ /* 0x000fe400000010ff */
[----:B------:R-:W-:Y:S01]  /*18ec0*/  ISETP.GT.AND P3, PT, R0, 0xc8, P3 ;  /* 0x000000c80000780c */ /* 0x000fe20001f64270 */
[----:B-1----:R-:W-:Y:S02]  /*18ed0*/  @P5 IMAD.MOV.U32 R2, RZ, RZ, R4 ;  /* 0x000000ffff025224 */ /* 0x002fe400078e0004 */
[----:B------:R-:W-:Y:S01]  /*18ee0*/  @P5 IMAD.MOV.U32 R3, RZ, RZ, R5 ;  /* 0x000000ffff035224 */ /* 0x000fe200078e0005 */
[----:B------:R-:W-:Y:S01]  /*18ef0*/  F2FP.BF16.F32.PACK_AB R81, RZ, R81 ;  /* 0x00000051ff51723e */ /* 0x000fe200000010ff */
[----:B------:R-:W-:-:S03]  /*18f00*/  FMUL R82, R82, UR13 ;  /* 0x0000000d52527c20 */ /* 0x000fc60008400000 */
[----:B------:R1:W-:Y:S01]  /*18f10*/  @P5 STG.E.U16 desc[UR24][R2.64+0xe0], R80 ;  /* 0x0000e05002005986 */ /* 0x0003e2000c101518 */
[C---:B------:R-:W-:Y:S02]  /*18f20*/  ISETP.GT.AND P6, PT, R0.reuse, 0xc0, P0 ;  /* 0x000000c00000780c */ /* 0x040fe400007c4270 */
[C---:B------:R-:W-:Y:S02]  /*18f30*/  ISETP.GT.AND P5, PT, R0.reuse, 0xc0, P1 ;  /* 0x000000c00000780c */ /* 0x040fe40000fa4270 */
[----:B------:R-:W-:Y:S01]  /*18f40*/  ISETP.GT.AND P0, PT, R0, 0xc8, P0 ;  /* 0x000000c80000780c */ /* 0x000fe20000704270 */
[----:B-1----:R-:W-:Y:S02]  /*18f50*/  @P4 IMAD.MOV.U32 R2, RZ, RZ, R4 ;  /* 0x000000ffff024224 */ /* 0x002fe400078e0004 */
[----:B------:R-:W-:Y:S01]  /*18f60*/  @P4 IMAD.MOV.U32 R3, RZ, RZ, R5 ;  /* 0x000000ffff034224 */ /* 0x000fe200078e0005 */
[----:B------:R-:W-:Y:S01]  /*18f70*/  F2FP.BF16.F32.PACK_AB R82, RZ, R82 ;  /* 0x00000052ff52723e */ /* 0x000fe200000010ff */
[----:B------:R-:W-:-:S03]  /*18f80*/  FMUL R83, R83, UR13 ;  /* 0x0000000d53537c20 */ /* 0x000fc60008400000 */
[----:B------:R1:W-:Y:S01]  /*18f90*/  @P4 STG.E.U16 desc[UR24][R2.64+0xe2], R81 ;  /* 0x0000e25102004986 */ /* 0x0003e2000c101518 */
[----:B------:R-:W-:Y:S01]  /*18fa0*/  FMUL R84, R84, UR13 ;  /* 0x0000000d54547c20 */ /* 0x000fe20008400000 */
[----:B------:R-:W-:Y:S01]  /*18fb0*/  ISETP.GT.AND P1, PT, R0, 0xc8, P1 ;  /* 0x000000c80000780c */ /* 0x000fe20000f24270 */
[----:B------:R-:W-:Y:S01]  /*18fc0*/  FMUL R85, R85, UR13 ;  /* 0x0000000d55557c20 */ /* 0x000fe20008400000 */
[----:B------:R-:W-:Y:S01]  /*18fd0*/  F2FP.BF16.F32.PACK_AB R83, RZ, R83 ;  /* 0x00000053ff53723e */ /* 0x000fe200000010ff */
[----:B------:R-:W-:Y:S01]  /*18fe0*/  FMUL R86, R86, UR13 ;  /* 0x0000000d56567c20 */ /* 0x000fe20008400000 */
[----:B-1----:R-:W-:Y:S02]  /*18ff0*/  @P2 IMAD.MOV.U32 R2, RZ, RZ, R14 ;  /* 0x000000ffff022224 */ /* 0x002fe400078e000e */
[----:B------:R-:W-:-:S05]  /*19000*/  @P2 IMAD.MOV.U32 R3, RZ, RZ, R15 ;  /* 0x000000ffff032224 */ /* 0x000fca00078e000f */
[----:B------:R1:W-:Y:S01]  /*19010*/  @P2 STG.E.U16 desc[UR24][R2.64+0xe0], R82 ;  /* 0x0000e05202002986 */ /* 0x0003e2000c101518 */
[----:B------:R-:W-:Y:S01]  /*19020*/  F2FP.BF16.F32.PACK_AB R84, RZ, R84 ;  /* 0x00000054ff54723e */ /* 0x000fe200000010ff */
[----:B------:R-:W-:Y:S01]  /*19030*/  @P5 IMAD.MOV.U32 R6, RZ, RZ, R4 ;  /* 0x000000ffff065224 */ /* 0x000fe200078e0004 */
[----:B------:R-:W-:Y:S01]  /*19040*/  F2FP.BF16.F32.PACK_AB R85, RZ, R85 ;  /* 0x00000055ff55723e */ /* 0x000fe200000010ff */
[----:B------:R-:W-:Y:S01]  /*19050*/  @P5 IMAD.MOV.U32 R7, RZ, RZ, R5 ;  /* 0x000000ffff075224 */ /* 0x000fe200078e0005 */
[----:B------:R-:W-:Y:S01]  /*19060*/  F2FP.BF16.F32.PACK_AB R86, RZ, R86 ;  /* 0x00000056ff56723e */ /* 0x000fe200000010ff */
[----:B-1----:R-:W-:Y:S02]  /*19070*/  @P3 IMAD.MOV.U32 R2, RZ, RZ, R14 ;  /* 0x000000ffff023224 */ /* 0x002fe400078e000e */
[----:B------:R-:W-:-:S05]  /*19080*/  @P3 IMAD.MOV.U32 R3, RZ, RZ, R15 ;  /* 0x000000ffff033224 */ /* 0x000fca00078e000f */
[----:B------:R1:W-:Y:S04]  /*19090*/  @P3 STG.E.U16 desc[UR24][R2.64+0xe2], R83 ;  /* 0x0000e25302003986 */ /* 0x0003e8000c101518 */
[----:B------:R2:W-:Y:S04]  /*190a0*/  @P6 STG.E.U16 desc[UR24][R4.64+0xf0], R84 ;  /* 0x0000f05404006986 */ /* 0x0005e8000c101518 */
[----:B------:R2:W-:Y:S01]  /*190b0*/  @P5 STG.E.U16 desc[UR24][R6.64+0xf2], R85 ;  /* 0x0000f25506005986 */ /* 0x0005e2000c101518 */
[----:B-1----:R-:W-:Y:S02]  /*190c0*/  @P0 IMAD.MOV.U32 R2, RZ, RZ, R14 ;  /* 0x000000ffff020224 */ /* 0x002fe400078e000e */
[----:B------:R-:W-:-:S02]  /*190d0*/  @P0 IMAD.MOV.U32 R3, RZ, RZ, R15 ;  /* 0x000000ffff030224 */ /* 0x000fc400078e000f */
[----:B------:R-:W-:-:S03]  /*190e0*/  FMUL R87, R87, UR13 ;  /* 0x0000000d57577c20 */ /* 0x000fc60008400000 */
[----:B------:R2:W-:Y:S01]  /*190f0*/  @P0 STG.E.U16 desc[UR24][R2.64+0xf0], R86 ;  /* 0x0000f05602000986 */ /* 0x0005e2000c101518 */
[----:B------:R-:W-:Y:S05]  /*19100*/  @!P1 EXIT ;  /* 0x000000000000994d */ /* 0x000fea0003800000 */
[----:B------:R-:W-:-:S05]  /*19110*/  F2FP.BF16.F32.PACK_AB R87, RZ, R87 ;  /* 0x00000057ff57723e */ /* 0x000fca00000010ff */
[----:B------:R-:W-:Y:S01]  /*19120*/  STG.E.U16 desc[UR24][R14.64+0xf2], R87 ;  /* 0x0000f2570e007986 */ /* 0x000fe2000c101518 */
[----:B------:R-:W-:Y:S05]  /*19130*/  EXIT ;  /* 0x000000000000794d */ /* 0x000fea0003800000 */
.L_x_9:
[----:B------:R-:W-:-:S13]  /*19140*/  ISETP.NE.AND P0, PT, RZ, UR9, PT ;  /* 0x00000009ff007c0c */ /* 0x000fda000bf05270 */
[----:B------:R-:W-:Y:S05]  /*19150*/  @P0 EXIT ;  /* 0x000000000000094d */ /* 0x000fea0003800000 */
[----:B------:R-:W-:-:S13]  /*19160*/  ELECT P0, URZ, PT ;  /* 0x00000000003f782f */ /* 0x000fda0003800000 */
[----:B------:R-:W-:Y:S05]  /*19170*/  @!P0 BRA `(.L_x_524) ;  /* 0x0000000800308947 */ /* 0x000fea0003800000 */
[----:B------:R-:W-:Y:S01]  /*19180*/  UISETP.GE.AND UP0, UPT, UR51, 0x1, UPT ;  /* 0x000000013300788c */ /* 0x000fe2000bf06270 */
[----:B------:R-:W-:-:S04]  /*19190*/  SHF.R.S32.HI R3, RZ, 0x1f, R4 ;  /* 0x0000001fff037819 */ /* 0x000fc80000011404 */
[----:B------:R-:W-:Y:S02]  /*191a0*/  LEA.HI R5, R3, R4, RZ, 0x7 ;  /* 0x0000000403057211 */ /* 0x000fe400078f38ff */
[----:B------:R-:W-:-:S13]  /*191b0*/  PLOP3.LUT P0, PT, PT, PT, UP0, 0x80, 0x0 ;  /* 0x000000000000781c */ /* 0x000fda0003f0f008 */
[----:B------:R-:W-:Y:S05]  /*191c0*/  @!P0 BRA `(.L_x_524) ;  /* 0x00000008001c8947 */ /* 0x000fea0003800000 */
[----:B------:R-:W0:Y:S01]  /*191d0*/  S2R R0, SR_CTAID.X ;  /* 0x0000000000007919 */ /* 0x000e220000002500 */
[----:B------:R-:W1:Y:S01]  /*191e0*/  LDC.64 R2, c[0x0][0x4d8] ;  /* 0x00013600ff027b82 */ /* 0x000e620000000a00 */
[----:B------:R-:W-:Y:S01]  /*191f0*/  LOP3.LUT R5, R5, 0xffffff80, RZ, 0xc0, !PT ;  /* 0xffffff8005057812 */ /* 0x000fe200078ec0ff */
[----:B------:R-:W-:Y:S01]  /*19200*/  ULDC.64 UR8, c[0x0][0x4b0] ;  /* 0x00012c0000087ab9 */ /* 0x000fe20000000a00 */
[C---:B------:R-:W-:Y:S01]  /*19210*/  LOP3.LUT P0, RZ, R4.reuse, 0x1f, RZ, 0xc0, !PT ;  /* 0x0000001f04ff7812 */ /* 0x040fe2000780c0ff */
[----:B------:R-:W-:Y:S01]  /*19220*/  IMAD.U32 R7, RZ, RZ, UR8 ;  /* 0x00000008ff077e24 */ /* 0x000fe2000f8e00ff */
[----:B------:R-:W-:Y:S01]  /*19230*/  UIADD3 UR4, UR5, 0x1, URZ ;  /* 0x0000000105047890 */ /* 0x000fe2000fffe03f */
[----:B------:R-:W-:Y:S02]  /*19240*/  IMAD.IADD R5, R4, 0x1, -R5 ;  /* 0x0000000104057824 */ /* 0x000fe400078e0a05 */
[----:B------:R-:W-:Y:S02]  /*19250*/  IMAD.U32 R4, RZ, RZ, UR9 ;  /* 0x00000009ff047e24 */ /* 0x000fe4000f8e00ff */
[----:B------:R-:W-:Y:S01]  /*19260*/  IMAD.U32 R9, RZ, RZ, UR14 ;  /* 0x0000000eff097e24 */ /* 0x000fe2000f8e00ff */
[C---:B------:R-:W-:Y:S01]  /*19270*/  ISETP.NE.AND P2, PT, R5.reuse, RZ, PT ;  /* 0x000000ff0500720c */ /* 0x040fe20003f45270 */
[----:B------:R-:W-:Y:S01]  /*19280*/  IMAD.MOV.U32 R14, RZ, RZ, RZ ;  /* 0x000000ffff0e7224 */ /* 0x000fe200078e00ff */
[----:B------:R-:W-:Y:S01]  /*19290*/  ISETP.NE.OR P0, PT, R5, RZ, !P0 ;  /* 0x000000ff0500720c */ /* 0x000fe20004705670 */
[----:B------:R-:W-:-:S02]  /*192a0*/  IMAD.SHL.U32 R9, R9, 0x80, RZ ;  /* 0x0000008009097824 */ /* 0x000fc400078e00ff */
[----:B------:R-:W-:Y:S02]  /*192b0*/  IMAD.U32 R15, RZ, RZ, UR4 ;  /* 0x00000004ff0f7e24 */ /* 0x000fe4000f8e00ff */
[----:B------:R-:W-:Y:S02]  /*192c0*/  VIADD R16, R9, 0x40 ;  /* 0x0000004009107836 */ /* 0x000fe40000000000 */
[----:B-1----:R-:W-:Y:S02]  /*192d0*/  IMAD R6, R7, UR15, R2 ;  /* 0x0000000f07067c24 */ /* 0x002fe4000f8e0202 */
[----:B------:R-:W-:Y:S02]  /*192e0*/  IMAD R7, R4, UR7, R3 ;  /* 0x0000000704077c24 */ /* 0x000fe4000f8e0203 */
[----:B------:R-:W-:Y:S02]  /*192f0*/  IMAD.U32 R4, RZ, RZ, UR6 ;  /* 0x00000006ff047e24 */ /* 0x000fe4000f8e00ff */
[----:B------:R-:W-:-:S02]  /*19300*/  IMAD.MOV.U32 R2, RZ, RZ, 0x1 ;  /* 0x00000001ff027424 */ /* 0x000fc400078e00ff */
[----:B0-----:R-:W-:Y:S01]  /*19310*/  IMAD.SHL.U32 R8, R0, 0x100, RZ ;  /* 0x0000010000087824 */ /* 0x001fe200078e00ff */
[----:B------:R-:W-:Y:S01]  /*19320*/  LOP3.LUT R0, R4, 0x2, RZ, 0xfc, !PT ;  /* 0x0000000204007812 */ /* 0x000fe200078efcff */
[----:B------:R-:W-:Y:S02]  /*19330*/  IMAD.MOV.U32 R3, RZ, RZ, RZ ;  /* 0x000000ffff037224 */ /* 0x000fe400078e00ff */
[C---:B------:R-:W-:Y:S02]  /*19340*/  VIADD R11, R8.reuse, 0x40 ;  /* 0x00000040080b7836 */ /* 0x040fe40000000000 */
[C---:B------:R-:W-:Y:S02]  /*19350*/  VIADD R12, R8.reuse, 0x80 ;  /* 0x00000080080c7836 */ /* 0x040fe40000000000 */
[----:B------:R-:W-:-:S07]  /*19360*/  VIADD R13, R8, 0xc0 ;  /* 0x000000c0080d7836 */ /* 0x000fce0000000000 */
.L_x_528:
[----:B------:R-:W0:Y:S01]  /*19370*/  S2R R5, SR_CgaCtaId ;  /* 0x0000000000057919 */ /* 0x000e220000008800 */
[----:B------:R-:W-:-:S04]  /*19380*/  MOV R4, 0x400 ;  /* 0x0000040000047802 */ /* 0x000fc80000000f00 */
[----:B0-----:R-:W-:Y:S02]  /*19390*/  LEA R10, R5, R4, 0x18 ;  /* 0x00000004050a7211 */ /* 0x001fe400078ec0ff */
[----:B------:R-:W-:-:S03]  /*193a0*/  SHF.L.U32 R4, R2, 0x1f, RZ ;  /* 0x0000001f02047819 */ /* 0x000fc600000006ff */
[----:B------:R-:W-:-:S07]  /*193b0*/  IMAD R5, R3, 0x8, R10 ;  /* 0x0000000803057824 */ /* 0x000fce00078e020a */
.L_x_525:
[----:B0-----:R0:W1:Y:S02]  /*193c0*/  SYNCS.PHASECHK.TRANS64.TRYWAIT P1, [R5+URZ+0x30020], R4 ;  /* 0x03002004050075a7 */ /* 0x001064000802017f */
[----:B-1----:R-:W-:Y:S05]  /*193d0*/  @!P1 NANOSLEEP.SYNCS 0x989680 ;  /* 0x009896800000995d */ /* 0x002fea0003900000 */
[----:B------:R-:W1:Y:S02]  /*193e0*/  @!P1 SYNCS.PHASECHK.TRANS64 P1, [R5+URZ+0x30020], R4 ;  /* 0x03002004050095a7 */ /* 0x000e64000802007f */
[----:B-1----:R-:W-:Y:S05]  /*193f0*/  @!P1 BRA `(.L_x_525) ;  /* 0xfffffffc00f09947 */ /* 0x002fea000383ffff */
[----:B0-----:R-:W0:Y:S02]  /*19400*/  @!P2 LDC R4, c[0x0][0x500] ;  /* 0x00014000ff04ab82 */ /* 0x001e240000000800 */
[----:B0-----:R0:W-:Y:S02]  /*19410*/  @!P2 SYNCS.ARRIVE.TRANS64 RZ, [R5+URZ+0x30000], R4 ;  /* 0x0300000405ffa9a7 */ /* 0x0011e4000800003f */
[----:B0-----:R-:W-:-:S04]  /*19420*/  PRMT R4, R0, 0x9910, RZ ;  /* 0x0000991000047816 */ /* 0x001fc800000000ff */
[----:B------:R-:W-:-:S13]  /*19430*/  ISETP.NE.AND P1, PT, R4, 0x2, PT ;  /* 0x000000020400780c */ /* 0x000fda0003f25270 */
[----:B------:R-:W-:Y:S05]  /*19440*/  @P1 BRA `(.L_x_526) ;  /* 0x0000000000041947 */ /* 0x000fea0003800000 */
[----:B------:R-:W-:Y:S01]  /*19450*/  BPT.TRAP 0x1 ;  /* 0x000000040000795c */ /* 0x000fe20000300000 */
.L_x_526:
[----:B------:R-:W-:Y:S05]  /*19460*/  @P0 BRA `(.L_x_527) ;  /* 0x0000000000040947 */ /* 0x000fea0003800000 */
[----:B------:R-:W-:Y:S01]  /*19470*/  BPT.TRAP 0x1 ;  /* 0x000000040000795c */ /* 0x000fe20000300000 */
.L_x_527:
[----:B------:R-:W-:Y:S01]  /*19480*/  ULDC UR13, c[0x0][0x48c] ;  /* 0x00012300000d7ab9 */ /* 0x000fe20000000800 */
[C---:B------:R-:W-:Y:S01]  /*19490*/  R2UR UR12, R14.reuse ;  /* 0x000000000e0c72ca */ /* 0x040fe200000e0000 */
[----:B------:R-:W-:Y:S01]  /*194a0*/  UISETP.NE.AND UP0, UPT, UR13, 0x1, UPT ;  /* 0x000000010d00788c */ /* 0x000fe2000bf05270 */
[----:B------:R-:W-:Y:S01]  /*194b0*/  R2UR UR28, R3 ;  /* 0x00000000031c72ca */ /* 0x000fe200000e0000 */
[----:B------:R-:W-:Y:S01]  /*194c0*/  VIADD R15, R15, 0xffffffff ;  /* 0xffffffff0f0f7836 */ /* 0x000fe20000000000 */
[----:B------:R-:W-:Y:S01]  /*194d0*/  LEA R4, R3, 0x1000, 0xe ;  /* 0x0000100003047811 */ /* 0x000fe200078e70ff */
[----:B------:R-:W-:Y:S01]  /*194e0*/  ULDC.64 UR40, c[0x0][0x4b8] ;  /* 0x00012e0000287ab9 */ /* 0x000fe20000000a00 */
[----:B------:R-:W-:Y:S01]  /*194f0*/  R2UR UR29, R5 ;  /* 0x00000000051d72ca */ /* 0x000fe200000e0000 */
[C---:B------:R-:W-:Y:S01]  /*19500*/  IMAD R5, R3.reuse, 0x4000, R10 ;  /* 0x0000400003057824 */ /* 0x040fe200078e020a */
[----:B------:R-:W-:Y:S01]  /*19510*/  R2UR UR31, R14 ;  /* 0x000000000e1f72ca */ /* 0x000fe200000e0000 */
[----:B------:R-:W-:Y:S01]  /*19520*/  IMAD R4, R3, -0x2000, R4 ;  /* 0xffffe00003047824 */ /* 0x000fe200078e0204 */
[----:B------:R-:W-:Y:S01]  /*19530*/  R2UR UR30, R8 ;  /* 0x00000000081e72ca */ /* 0x000fe200000e0000 */
[----:B------:R-:W-:Y:S01]  /*19540*/  ULDC.64 UR42, c[0x0][0x4d0] ;  /* 0x00013400002a7ab9 */ /* 0x000fe20000000a00 */
[----:B------:R-:W-:Y:S01]  /*19550*/  @UP0 ULDC.64 UR16, c[0x0][0x490] ;  /* 0x0001240000100ab9 */ /* 0x000fe20000000a00 */
[----:B------:R-:W-:Y:S01]  /*19560*/  @UP0 ULDC.64 UR18, c[0x0][0x490] ;  /* 0x0001240000120ab9 */ /* 0x000fe20000000a00 */
[----:B------:R-:W-:Y:S01]  /*19570*/  UIMAD.WIDE.U32 UR8, UR12, UR16, URZ ;  /* 0x000000100c0872a5 */ /* 0x000fe2000f8e003f */
[----:B------:R-:W-:Y:S01]  /*19580*/  IMAD R4, R4, 0x2, R10 ;  /* 0x0000000204047824 */ /* 0x000fe200078e020a */
[----:B------:R-:W-:Y:S01]  /*19590*/  UIMAD.WIDE.U32 UR10, UR12, UR18, URZ ;  /* 0x000000120c0a72a5 */ /* 0x000fe2000f8e003f */
[----:B------:R-:W-:Y:S01]  /*195a0*/  R2UR UR34, R11 ;  /* 0x000000000b2272ca */ /* 0x000fe200000e0000 */
[----:B------:R-:W-:Y:S01]  /*195b0*/  UMOV UR4, UR12 ;  /* 0x0000000c00047c82 */ /* 0x000fe20008000000 */
[----:B------:R-:W-:Y:S01]  /*195c0*/  @UP0 USHF.R.U32.HI UR4, URZ, UR17, UR9 ;  /* 0x000000113f040299 */ /* 0x000fe20008011609 */
[----:B------:R-:W-:Y:S01]  /*195d0*/  R2UR UR38, R12 ;  /* 0x000000000c2672ca */ /* 0x000fe200000e0000 */
[----:B------:R-:W-:Y:S01]  /*195e0*/  UIADD3 UR29, UR29, 0x30000, URZ ;  /* 0x000300001d1d7890 */ /* 0x000fe2000fffe03f */
[----:B------:R-:W-:Y:S01]  /*195f0*/  R2UR UR8, R10 ;  /* 0x000000000a0872ca */ /* 0x000fe200000e0000 */
[----:B------:R-:W-:Y:S01]  /*19600*/  UMOV UR9, UR12 ;  /* 0x0000000c00097c82 */ /* 0x000fe20008000000 */
[----:B------:R-:W-:Y:S01]  /*19610*/  ULDC UR12, c[0x0][0x498] ;  /* 0x00012600000c7ab9 */ /* 0x000fe20000000800 */
[----:B------:R-:W-:Y:S01]  /*19620*/  @UP0 USHF.R.U32.HI UR9, URZ, UR19, UR11 ;  /* 0x000000133f090299 */ /* 0x000fe2000801160b */
[----:B------:R-:W-:Y:S01]  /*19630*/  R2UR UR26, R13 ;  /* 0x000000000d1a72ca */ /* 0x000fe200000e0000 */
[----:B------:R-:W-:Y:S01]  /*19640*/  UISETP.NE.AND UP0, UPT, UR12, 0x1, UPT ;  /* 0x000000010c00788c */ /* 0x000fe2000bf05270 */
[----:B------:R-:W-:Y:S01]  /*19650*/  R2UR UR18, R9 ;  /* 0x00000000091272ca */ /* 0x000fe200000e0000 */
[----:B------:R-:W-:Y:S01]  /*19660*/  ULDC.64 UR16, c[0x0][0x198] ;  /* 0x0000660000107ab9 */ /* 0x000fe20000000a00 */
[----:B------:R-:W-:Y:S01]  /*19670*/  UIADD3 UR11, -UR13, URZ, URZ ;  /* 0x0000003f0d0b7290 */ /* 0x000fe2000fffe13f */
[----:B------:R-:W-:Y:S01]  /*19680*/  ISETP.GT.AND P3, PT, R15, 0x1, PT ;  /* 0x000000010f00780c */ /* 0x000fe20003f64270 */
[----:B------:R-:W-:Y:S01]  /*19690*/  UIADD3 UR44, UP1, UR16, 0xf0, URZ ;  /* 0x000000f0102c7890 */ /* 0x000fe2000ff3e03f */
[----:B------:R-:W-:Y:S01]  /*196a0*/  VIADD R3, R3, 0x1 ;  /* 0x0000000103037836 */ /* 0x000fe20000000000 */
[----:B------:R-:W-:Y:S01]  /*196b0*/  UIADD3 UR52, UP2, UR16, 0x1f0, URZ ;  /* 0x000001f010347890 */ /* 0x000fe2000ff5e03f */
[----:B------:R-:W-:Y:S01]  /*196c0*/  R2UR UR16, R5 ;  /* 0x00000000051072ca */ /* 0x000fe200000e0000 */
[----:B------:R-:W-:Y:S01]  /*196d0*/  ULEA UR28, UR28, UR8, 0xf ;  /* 0x000000081c1c7291 */ /* 0x000fe2000f8e783f */
[----:B------:R-:W-:Y:S01]  /*196e0*/  R2UR UR8, R4 ;  /* 0x00000000040872ca */ /* 0x000fe200000e0000 */
[----:B------:R-:W-:Y:S01]  /*196f0*/  @UP0 ULDC UR46, c[0x0][0x49c] ;  /* 0x00012700002e0ab9 */ /* 0x000fe20000000800 */
[----:B------:R-:W-:Y:S01]  /*19700*/  @UP0 ULDC UR48, c[0x0][0x49c] ;  /* 0x0001270000300ab9 */ /* 0x000fe20000000800 */
[----:B------:R-:W-:Y:S01]  /*19710*/  PRMT R4, R6, 0x40, R7 ;  /* 0x0000004006047816 */ /* 0x000fe20000000007 */
[----:B------:R-:W-:Y:S01]  /*19720*/  UIMAD.WIDE.U32 UR46, UR4, UR46, URZ ;  /* 0x0000002e042e72a5 */ /* 0x000fe2000f8e003f */
[C---:B------:R-:W-:Y:S01]  /*19730*/  ISETP.NE.AND P1, PT, R3.reuse, 0x4, PT ;  /* 0x000000040300780c */ /* 0x040fe20003f25270 */
[----:B------:R-:W-:Y:S01]  /*19740*/  UIMAD.WIDE.U32 UR48, UR9, UR48, URZ ;  /* 0x00000030093072a5 */ /* 0x000fe2000f8e003f */
[----:B------:R-:W-:Y:S01]  /*19750*/  R2UR UR50, R4 ;  /* 0x00000000043272ca */ /* 0x000fe200000e0000 */
[----:B------:R-:W-:Y:S01]  /*19760*/  UIADD3.X UR45, URZ, UR17, URZ, UP1, !UPT ;  /* 0x000000113f2d7290 */ /* 0x000fe20008ffe43f */
[----:B------:R-:W-:Y:S01]  /*19770*/  SEL R5, RZ, 0x1, P1 ;  /* 0x00000001ff057807 */ /* 0x000fe20000800000 */
[----:B------:R-:W-:Y:S01]  /*19780*/  @UP0 ULDC UR10, c[0x0][0x4a0] ;  /* 0x00012800000a0ab9 */ /* 0x000fe20000000800 */
[----:B------:R-:W-:Y:S01]  /*19790*/  UIADD3.X UR53, URZ, UR17, URZ, UP2, !UPT ;  /* 0x000000113f357290 */ /* 0x000fe200097fe43f */
[----:B------:R-:W-:Y:S01]  /*197a0*/  VIADD R14, R14, 0x40 ;  /* 0x000000400e0e7836 */ /* 0x000fe20000000000 */
[----:B------:R-:W-:Y:S01]  /*197b0*/  UMOV UR21, UR4 ;  /* 0x0000000400157c82 */ /* 0x000fe20008000000 */
[----:B------:R-:W-:Y:S01]  /*197c0*/  @UP0 ULDC UR17, c[0x0][0x4a0] ;  /* 0x0001280000110ab9 */ /* 0x000fe20000000800 */
[----:B------:R-:W-:Y:S01]  /*197d0*/  UMOV UR13, UR9 ;  /* 0x00000009000d7c82 */ /* 0x000fe20008000000 */
[----:B------:R-:W-:Y:S01]  /*197e0*/  @UP0 USHF.R.U32.HI UR21, URZ, UR10, UR47 ;  /* 0x0000000a3f150299 */ /* 0x000fe2000801162f */
[----:B------:R-:W-:Y:S01]  /*197f0*/  R2UR UR10, R16 ;  /* 0x00000000100a72ca */ /* 0x000fe200000e0000 */
[----:B------:R-:W-:Y:S01]  /*19800*/  @UP0 USHF.R.U32.HI UR13, URZ, UR17, UR49 ;  /* 0x000000113f0d0299 */ /* 0x000fe20008011631 */
[----:B------:R-:W-:Y:S01]  /*19810*/  LOP3.LUT R2, R2, R5, RZ, 0x3c, !PT ;  /* 0x0000000502027212 */ /* 0x000fe200078e3cff */
[----:B------:R-:W-:Y:S01]  /*19820*/  UIADD3 UR20, -UR21, URZ, URZ ;  /* 0x0000003f15147290 */ /* 0x000fe2000fffe13f */
[----:B------:R-:W-:Y:S01]  /*19830*/  SEL R3, R3, RZ, P1 ;  /* 0x000000ff03037207 */ /* 0x000fe20000800000 */
[----:B------:R-:W-:-:S02]  /*19840*/  UIADD3 UR17, -UR13, URZ, URZ ;  /* 0x0000003f0d117290 */ /* 0x000fc4000fffe13f */
[----:B------:R-:W-:Y:S02]  /*19850*/  UIMAD UR19, UR4, UR11, UR31 ;  /* 0x0000000b041372a4 */ /* 0x000fe4000f8e021f */
[----:B------:R-:W-:Y:S02]  /*19860*/  UIMAD UR20, UR12, UR20, UR4 ;  /* 0x000000140c1472a4 */ /* 0x000fe4000f8e0204 */
[----:B------:R-:W-:Y:S02]  /*19870*/  UIADD3 UR32, UR28, 0x2000, URZ ;  /* 0x000020001c207890 */ /* 0x000fe4000fffe03f */
[----:B------:R-:W-:Y:S02]  /*19880*/  UIMAD UR11, UR9, UR11, UR31 ;  /* 0x0000000b090b72a4 */ /* 0x000fe4000f8e021f */
[----:B------:R-:W-:Y:S02]  /*19890*/  UIMAD UR12, UR12, UR17, UR9 ;  /* 0x000000110c0c72a4 */ /* 0x000fe4000f8e0209 */
[----:B------:R-:W-:-:S02]  /*198a0*/  UIADD3 UR36, UR28, 0x4000, URZ ;  /* 0x000040001c247890 */ /* 0x000fc4000fffe03f */
[----:B------:R-:W-:Y:S02]  /*198b0*/  UIADD3 UR24, UR28, 0x6000, URZ ;  /* 0x000060001c187890 */ /* 0x000fe4000fffe03f */
[----:B------:R-:W-:Y:S02]  /*198c0*/  UIADD3 UR16, UR16, 0x20000, URZ ;  /* 0x0002000010107890 */ /* 0x000fe4000fffe03f */
[----:B------:R-:W-:Y:S02]  /*198d0*/  UIMAD UR19, UR19, UR40, UR42 ;  /* 0x00000028131372a4 */ /* 0x000fe4000f8e022a */
[----:B------:R-:W-:Y:S02]  /*198e0*/  UIMAD UR20, UR20, UR41, UR43 ;  /* 0x00000029141472a4 */ /* 0x000fe4000f8e022b */
[----:B------:R-:W-:Y:S02]  /*198f0*/  UPRMT UR50, UR50, 0x5410, URZ ;  /* 0x0000541032327896 */ /* 0x000fe4000800003f */
[----:B------:R-:W-:-:S02]  /*19900*/  UIADD3 UR8, UR8, 0x20000, URZ ;  /* 0x0002000008087890 */ /* 0x000fc4000fffe03f */
[----:B------:R-:W-:Y:S02]  /*19910*/  UIMAD UR11, UR11, UR40, UR42 ;  /* 0x000000280b0b72a4 */ /* 0x000fe4000f8e022a */
[----:B------:R-:W-:Y:S01]  /*19920*/  UIMAD UR12, UR12, UR41, UR43 ;  /* 0x000000290c0c72a4 */ /* 0x000fe2000f8e022b */
[----:B------:R-:W-:Y:S01]  /*19930*/  UMOV UR22, 0x0 ;  /* 0x0000000000167882 */ /* 0x000fe20000000000 */
[----:B------:R-:W-:Y:S01]  /*19940*/  UMOV UR23, 0x10000000 ;  /* 0x1000000000177882 */ /* 0x000fe20000000000 */
[----:B------:R-:W-:Y:S01]  /*19950*/  UMOV UR35, UR31 ;  /* 0x0000001f00237c82 */ /* 0x000fe20008000000 */
[----:B------:R-:W-:Y:S01]  /*19960*/  UMOV UR33, UR29 ;  /* 0x0000001d00217c82 */ /* 0x000fe20008000000 */
[----:B------:R-:W-:Y:S01]  /*19970*/  UMOV UR39, UR31 ;  /* 0x0000001f00277c82 */ /* 0x000fe20008000000 */
[----:B------:R-:W-:Y:S01]  /*19980*/  UMOV UR37, UR29 ;  /* 0x0000001d00257c82 */ /* 0x000fe20008000000 */
[----:B------:R0:W-:Y:S01]  /*19990*/  UTMALDG.2D [UR28], [UR44], desc[UR22] ;  /* 0x0000161c2c0075b4 */ /* 0x0001e20008009000 */
[----:B------:R-:W-:Y:S01]  /*199a0*/  UMOV UR27, UR31 ;  /* 0x0000001f001b7c82 */ /* 0x000fe20008000000 */
[----:B------:R-:W-:Y:S01]  /*199b0*/  UMOV UR25, UR29 ;  /* 0x0000001d00197c82 */ /* 0x000fe20008000000 */
[----:B------:R-:W-:Y:S01]  /*199c0*/  UMOV UR17, UR29 ;  /* 0x0000001d00117c82 */ /* 0x000fe20008000000 */
[----:B------:R-:W-:Y:S01]  /*199d0*/  UMOV UR9, UR29 ;  /* 0x0000001d00097c82 */ /* 0x000fe20008000000 */
[----:B------:R0:W-:Y:S01]  /*199e0*/  UTMALDG.2D [UR32], [UR44], desc[UR22] ;  /* 0x000016202c0075b4 */ /* 0x0001e20008009000 */
[----:B------:R0:W-:Y:S01]  /*199f0*/  UTMALDG.2D [UR36], [UR44], desc[UR22] ;  /* 0x000016242c0075b4 */ /* 0x0001e20008009000 */
[----:B------:R0:W-:Y:S01]  /*19a00*/  UTMALDG.2D [UR24], [UR44], desc[UR22] ;  /* 0x000016182c0075b4 */ /* 0x0001e20008009000 */
[----:B------:R0:W-:Y:S01]  /*19a10*/  UTMALDG.4D.IM2COL [UR16], [UR52], UR50 ;  /* 0x00000010340073b4 */ /* 0x0001e20008058032 */
[----:B------:R0:W-:Y:S02]  /*19a20*/  UTMALDG.4D.IM2COL [UR8], [UR52], UR50 ;  /* 0x00000008340073b4 */ /* 0x0001e40008058032 */
[----:B0-----:R-:W-:Y:S05]  /*19a30*/  @P3 BRA `(.L_x_528) ;  /* 0xfffffff8004c3947 */ /* 0x001fea000383ffff */
.L_x_524:
[----:B------:R-:W-:Y:S05]  /*19a40*/  WARPSYNC.ALL ;  /* 0x0000000000007948 */ /* 0x000fea0003800000 */
[----:B------:R-:W-:-:S13]  /*19a50*/  ELECT P0, URZ, PT ;  /* 0x00000000003f782f */ /* 0x000fda0003800000 */
[----:B------:R-:W-:Y:S05]  /*19a60*/  @!P0 EXIT ;  /* 0x000000000000894d */ /* 0x000fea0003800000 */
[----:B------:R-:W-:-:S04]  /*19a70*/  ULOP3.LUT UR6, UR6, 0x2, URZ, 0xfc, !UPT ;  /* 0x0000000206067892 */ /* 0x000fc8000f8efc3f */
[----:B------:R-:W-:-:S06]  /*19a80*/  UISETP.NE.AND UP0, UPT, UR6, 0x3, UPT ;  /* 0x000000030600788c */ /* 0x000fcc000bf05270 */
[----:B------:R-:W-:-:S13]  /*19a90*/  PLOP3.LUT P0, PT, PT, PT, UP0, 0x80, 0x0 ;  /* 0x000000000000781c */ /* 0x000fda0003f0f008 */
[----:B------:R-:W-:Y:S05]  /*19aa0*/  @!P0 BRA `(.L_x_529) ;  /* 0x0000000000048947 */ /* 0x000fea0003800000 */
[----:B------:R-:W-:Y:S01]  /*19ab0*/  BPT.TRAP 0x1 ;  /* 0x000000040000795c */ /* 0x000fe20000300000 */
.L_x_529:
[----:B------:R-:W0:Y:S01]  /*19ac0*/  S2UR UR7, SR_CgaCtaId ;  /* 0x00000000000779c3 */ /* 0x000e220000008800 */
[----:B------:R-:W-:Y:S01]  /*19ad0*/  ULOP3.LUT UP0, URZ, UR5, 0x4, URZ, 0xc0, !UPT ;  /* 0x00000004053f7892 */ /* 0x000fe2000f80c03f */
[----:B------:R-:W-:Y:S01]  /*19ae0*/  UMOV UR6, 0x400 ;  /* 0x0000040000067882 */ /* 0x000fe20000000000 */
[----:B------:R-:W-:Y:S02]  /*19af0*/  USHF.L.U32 UR4, UR5, 0x3, URZ ;  /* 0x0000000305047899 */ /* 0x000fe4000800063f */
[----:B------:R-:W-:Y:S02]  /*19b00*/  USEL UR8, URZ, 0x1, UP0 ;  /* 0x000000013f087887 */ /* 0x000fe40008000000 */
[----:B------:R-:W-:-:S04]  /*19b10*/  ULOP3.LUT UR5, UR5, 0x3, URZ, 0xc0, !UPT ;  /* 0x0000000305057892 */ /* 0x000fc8000f8ec03f */
[----:B------:R-:W-:-:S05]  /*19b20*/  IMAD.U32 R0, RZ, RZ, UR8 ;  /* 0x00000008ff007e24 */ /* 0x000fca000f8e00ff */
[----:B------:R-:W-:Y:S01]  /*19b30*/  SHF.L.U32 R0, R0, 0x1f, RZ ;  /* 0x0000001f00007819 */ /* 0x000fe200000006ff */
[----:B0-----:R-:W-:Y:S02]  /*19b40*/  ULEA UR7, UR7, UR6, 0x18 ;  /* 0x0000000607077291 */ /* 0x001fe4000f8ec03f */
[----:B------:R-:W-:Y:S02]  /*19b50*/  ULOP3.LUT UR6, UR4, 0x18, URZ, 0xc0, !UPT ;  /* 0x0000001804067892 */ /* 0x000fe4000f8ec03f */
[----:B------:R-:W-:-:S04]  /*19b60*/  UIADD3 UR4, UR7, 0x30020, URZ ;  /* 0x0003002007047890 */ /* 0x000fc8000fffe03f */
[----:B------:R-:W-:-:S12]  /*19b70*/  UIADD3 UR6, UR4, UR6, URZ ;  /* 0x0000000604067290 */ /* 0x000fd8000fffe03f */
.L_x_530:
[----:B0-----:R-:W-:-:S04]  /*19b80*/  IMAD.U32 R3, RZ, RZ, UR6 ;  /* 0x00000006ff037e24 */ /* 0x001fc8000f8e00ff */
[----:B------:R0:W1:Y:S03]  /*19b90*/  SYNCS.PHASECHK.TRANS64.TRYWAIT P0, [R3+URZ], R0 ;  /* 0x00000000030075a7 */ /* 0x000066000800017f */
[----:B-1----:R-:W-:Y:S05]  /*19ba0*/  @!P0 NANOSLEEP.SYNCS 0x989680 ;  /* 0x009896800000895d */ /* 0x002fea0003900000 */
[----:B------:R-:W1:Y:S02]  /*19bb0*/  @!P0 SYNCS.PHASECHK.TRANS64 P0, [R3+URZ], R0 ;  /* 0x00000000030085a7 */ /* 0x000e64000800007f */
[----:B-1----:R-:W-:Y:S05]  /*19bc0*/  @!P0 BRA `(.L_x_530) ;  /* 0xfffffffc00ec8947 */ /* 0x002fea000383ffff */
[----:B------:R-:W-:-:S04]  /*19bd0*/  UIADD3 UR5, UR5, 0x1, URZ ;  /* 0x0000000105057890 */ /* 0x000fc8000fffe03f */
[----:B------:R-:W-:Y:S02]  /*19be0*/  UISETP.EQ.XOR UP0, UPT, UR5, 0x4, !UP0 ;  /* 0x000000040500788c */ /* 0x000fe4000c702a70 */
[----:B------:R-:W-:Y:S02]  /*19bf0*/  UISETP.NE.AND UP1, UPT, UR5, 0x4, UPT ;  /* 0x000000040500788c */ /* 0x000fe4000bf25270 */
[----:B------:R-:W-:Y:S02]  /*19c00*/  USEL UR6, URZ, 0x1, !UP0 ;  /* 0x000000013f067887 */ /* 0x000fe4000c000000 */
[----:B------:R-:W-:-:S04]  /*19c10*/  USEL UR5, UR5, URZ, UP1 ;  /* 0x0000003f05057287 */ /* 0x000fc80008800000 */
[----:B0-----:R-:W-:Y:S01]  /*19c20*/  IMAD.U32 R0, RZ, RZ, UR6 ;  /* 0x00000006ff007e24 */ /* 0x001fe2000f8e00ff */
[----:B------:R-:W-:-:S04]  /*19c30*/  ULEA UR7, UR5, UR4, 0x3 ;  /* 0x0000000405077291 */ /* 0x000fc8000f8e183f */
[----:B------:R-:W-:-:S08]  /*19c40*/  SHF.L.U32 R0, R0, 0x1f, RZ ;  /* 0x0000001f00007819 */ /* 0x000fd000000006ff */
.L_x_531:
[----:B0-----:R-:W-:-:S04]  /*19c50*/  IMAD.U32 R3, RZ, RZ, UR7 ;  /* 0x00000007ff037e24 */ /* 0x001fc8000f8e00ff */
[----:B------:R0:W1:Y:S03]  /*19c60*/  SYNCS.PHASECHK.TRANS64.TRYWAIT P0, [R3+URZ], R0 ;  /* 0x00000000030075a7 */ /* 0x000066000800017f */
[----:B-1----:R-:W-:Y:S05]  /*19c70*/  @!P0 NANOSLEEP.SYNCS 0x989680 ;  /* 0x009896800000895d */ /* 0x002fea0003900000 */
[----:B------:R-:W1:Y:S02]  /*19c80*/  @!P0 SYNCS.PHASECHK.TRANS64 P0, [R3+URZ], R0 ;  /* 0x00000000030085a7 */ /* 0x000e64000800007f */
[----:B-1----:R-:W-:Y:S05]  /*19c90*/  @!P0 BRA `(.L_x_531) ;  /* 0xfffffffc00ec8947 */ /* 0x002fea000383ffff */
[----:B------:R-:W-:-:S04]  /*19ca0*/  UIADD3 UR5, UR5, 0x1, URZ ;  /* 0x0000000105057890 */ /* 0x000fc8000fffe03f */
[----:B------:R-:W-:Y:S02]  /*19cb0*/  UISETP.EQ.XOR UP0, UPT, UR5, 0x4, UP0 ;  /* 0x000000040500788c */ /* 0x000fe40008702a70 */
[----:B------:R-:W-:Y:S02]  /*19cc0*/  UISETP.NE.AND UP1, UPT, UR5, 0x4, UPT ;  /* 0x000000040500788c */ /* 0x000fe4000bf25270 */
[----:B------:R-:W-:Y:S02]  /*19cd0*/  USEL UR6, URZ, 0x1, !UP0 ;  /* 0x000000013f067887 */ /* 0x000fe4000c000000 */
[----:B------:R-:W-:-:S04]  /*19ce0*/  USEL UR5, UR5, URZ, UP1 ;  /* 0x0000003f05057287 */ /* 0x000fc80008800000 */
[----:B0-----:R-:W-:Y:S01]  /*19cf0*/  IMAD.U32 R0, RZ, RZ, UR6 ;  /* 0x00000006ff007e24 */ /* 0x001fe2000f8e00ff */
[----:B------:R-:W-:-:S04]  /*19d00*/  ULEA UR7, UR5, UR4, 0x3 ;  /* 0x0000000405077291 */ /* 0x000fc8000f8e183f */
[----:B------:R-:W-:-:S08]  /*19d10*/  SHF.L.U32 R0, R0, 0x1f, RZ ;  /* 0x0000001f00007819 */ /* 0x000fd000000006ff */
.L_x_532:
        /* <DEDUP_REMOVED lines=13> */
.L_x_533:
[----:B0-----:R-:W-:-:S04]  /*19df0*/  IMAD.U32 R3, RZ, RZ, UR5 ;  /* 0x00000005ff037e24 */ /* 0x001fc8000f8e00ff */
[----:B------:R0:W1:Y:S03]  /*19e00*/  SYNCS.PHASECHK.TRANS64.TRYWAIT P0, [R3+URZ], R0 ;  /* 0x00000000030075a7 */ /* 0x000066000800017f */
[----:B-1----:R-:W-:Y:S05]  /*19e10*/  @!P0 NANOSLEEP.SYNCS 0x989680 ;  /* 0x009896800000895d */ /* 0x002fea0003900000 */
[----:B------:R-:W1:Y:S02]  /*19e20*/  @!P0 SYNCS.PHASECHK.TRANS64 P0, [R3+URZ], R0 ;  /* 0x00000000030085a7 */ /* 0x000e64000800007f */
[----:B-1----:R-:W-:Y:S05]  /*19e30*/  @P0 EXIT ;  /* 0x000000000000094d */ /* 0x002fea0003800000 */
[----:B------:R-:W-:Y:S05]  /*19e40*/  BRA `(.L_x_533) ;  /* 0xfffffffc00e87947 */ /* 0x000fea000383ffff */
.L_x_534:
[----:B------:R-:W-:-:S00]  /*19e50*/  BRA `(.L_x_534) ;  /* 0xfffffffc00fc7947 */ /* 0x000fc0000383ffff */
[----:B------:R-:W-:-:S00]  /*19e60*/  NOP ;  /* 0x0000000000007918 */ /* 0x000fc00000000000 */
        /* <DEDUP_REMOVED lines=9> */
.L_x_535:


//--------------------- .nv.shared._ZN7cutlass13device_kernelINS_4conv6kernel13ConvUniversalINS1_16ConvProblemShapeILNS1_8OperatorE2ELi2EEENS1_10collective14CollectiveConvINS1_46MainloopSm90TmaGmmaWarpSpecializedImplicitGemmILS5_2ELi4ELi2EN4cute5tupleIJNSA_1CILi1EEESD_SD_EEENS1_36KernelImplicitTmaWarpSpecializedSm90ELi1EEENSB_IJNSC_ILi256EEENSB_IJNSC_ILi128EEEEEENSB_IJNSC_ILi64EEEEEEEEENS_10bfloat16_tESN_NSA_8TiledMMAINSA_8MMA_AtomIJNSA_4SM904GMMA28MMA_64x128x16_F32BF16BF16_SSILNSR_5MajorE1ELST_1ELNSR_7ScaleInE1ELSU_1EEEEEENSA_6LayoutISE_NSB_IJNSC_ILi0EEESY_SY_EEEEENSB_IJNSA_10UnderscoreES11_S11_EEEEENS7_6detail26Sm90ImplicitGemmTileTraitsINSA_13SM90_TMA_LOADENSA_14ComposedLayoutINSA_7SwizzleILi3ELi4ELi3EEENSA_18smem_ptr_flag_bitsILi16EEENSX_INSB_IJNSB_IJSK_NSC_ILi4EEEEEENSB_IJNSC_ILi8EEES1E_EEENSB_IJSD_S1C_EEEEEENSB_IJNSB_IJSD_NSC_ILi4096EEEEEENSB_IJSK_NSC_ILi512EEEEEENSB_IJSY_NSC_ILi16384EEEEEEEEEEEEEvEENS15_INSA_20SM90_TMA_LOAD_IM2COLENS17_IS19_S1B_NSX_INSB_IJNSB_IJSK_NSC_ILi2EEEEEES1F_S1G_EEENSB_IJS1J_S1L_NSB_IJSY_NSC_ILi8192EEEEEEEEEEEEEvEEEENS_8epilogue10collective6detail29Sm90TmaWarpSpecializedAdapterINS24_15DefaultEpilogueISN_NSB_IJlNSB_IJSD_llEEESY_EEES29_NS23_6thread17LinearCombinationISN_Li1EffLNS2A_9ScaleType4KindE0ELNS_15FloatRoundStyleE2ESN_EENS_4gemm15EpilogueDefaultEEEEEvvEEEEvNT_6ParamsE --------------------------
	.section	.nv.shared._ZN7cutlass13device_kernelINS_4conv6kernel13ConvUniversalINS1_16ConvProblemShapeILNS1_8OperatorE2ELi2EEENS1_10collective14CollectiveConvINS1_46MainloopSm90TmaGmmaWarpSpecializedImplicitGemmILS5_2ELi4ELi2EN4cute5tupleIJNSA_1CILi1EEESD_SD_EEENS1_36KernelImplicitTmaWarpSpecializedSm90ELi1EEENSB_IJNSC_ILi256EEENSB_IJNSC_ILi128EEEEEENSB_IJNSC_ILi64EEEEEEEEENS_10bfloat16_tESN_NSA_8TiledMMAINSA_8MMA_AtomIJNSA_4SM904GMMA28MMA_64x128x16_F32BF16BF16_SSILNSR_5MajorE1ELST_1ELNSR_7ScaleInE1ELSU_1EEEEEENSA_6LayoutISE_NSB_IJNSC_ILi0EEESY_SY_EEEEENSB_IJNSA_10UnderscoreES11_S11_EEEEENS7_6detail26Sm90ImplicitGemmTileTraitsINSA_13SM90_TMA_LOADENSA_14ComposedLayoutINSA_7SwizzleILi3ELi4ELi3EEENSA_18smem_ptr_flag_bitsILi16EEENSX_INSB_IJNSB_IJSK_NSC_ILi4EEEEEENSB_IJNSC_ILi8EEES1E_EEENSB_IJSD_S1C_EEEEEENSB_IJNSB_IJSD_NSC_ILi4096EEEEEENSB_IJSK_NSC_ILi512EEEEEENSB_IJSY_NSC_ILi16384EEEEEEEEEEEEEvEENS15_INSA_20SM90_TMA_LOAD_IM2COLENS17_IS19_S1B_NSX_INSB_IJNSB_IJSK_NSC_ILi2EEEEEES1F_S1G_EEENSB_IJS1J_S1L_NSB_IJSY_NSC_ILi8192EEEEEEEEEEEEEvEEEENS_8epilogue10collective6detail29Sm90TmaWarpSpecializedAdapterINS24_15DefaultEpilogueISN_NSB_IJlNSB_IJSD_llEEESY_EEES29_NS23_6thread17LinearCombinationISN_Li1EffLNS2A_9ScaleType4KindE0ELNS_15FloatRoundStyleE2ESN_EENS_4gemm15EpilogueDefaultEEEEEvvEEEEvNT_6ParamsE,"aw",@nobits
	.sectionflags	@""
	.align	16
	.zero		1024


//--------------------- .nv.shared.reserved.0     --------------------------
	.section	.nv.shared.reserved.0,"aw",@nobits
	.weak		__nv_reservedSMEM_offset_0_alias
	.size		__nv_reservedSMEM_offset_0_alias, 0, 0
	.other		__nv_reservedSMEM_offset_0_alias,@"STO_CUDA_RESERVED_SHARED STV_DEFAULT"
__nv_reservedSMEM_offset_0_alias:
	.zero		0


//--------------------- .nv.global                --------------------------
	.section	.nv.global,"aw",@nobits
.nv.global:
	.type		_ZN39_INTERNAL_20a14206_4_k_cu_4ef3ad79_27944cute1_E,@object
	.size		_ZN39_INTERNAL_20a14206_4_k_cu_4ef3ad79_27944cute1_E,(_ZN39_INTERNAL_20a14206_4_k_cu_4ef3ad79_27944cuda3std3__45__cpo6cbeginE - _ZN39_INTERNAL_20a14206_4_k_cu_4ef3ad79_27944cute1_E)
_ZN39_INTERNAL_20a14206_4_k_cu_4ef3ad79_27944cute1_E:
	.zero		1
	.type		_ZN39_INTERNAL_20a14206_4_k_cu_4ef3ad79_27944cuda3std3__45__cpo6cbeginE,@object
	.size		_ZN39_INTERNAL_20a14206_4_k_cu_4ef3ad79_27944cuda3std3__45__cpo6cbeginE,(_ZN39_INTERNAL_20a14206_4_k_cu_4ef3ad79_27944cuda3std3__48in_placeE - _ZN39_INTERNAL_20a14206_4_k_cu_4ef3ad79_27944cuda3std3__45__cpo6cbeginE)
_ZN39_INTERNAL_20a14206_4_k_cu_4ef3ad79_27944cuda3std3__45__cpo6cbeginE:
	.zero		1
	.type		_ZN39_INTERNAL_20a14206_4_k_cu_4ef3ad79_27944cuda3std3__48in_placeE,@object
	.size		_ZN39_INTERNAL_20a14206_4_k_cu_4ef3ad79_27944cuda3std3__48in_placeE,(_ZN39_INTERNAL_20a14206_4_k_cu_4ef3ad79_27944cuda3std6ranges3__45__cpo9iter_moveE - _ZN39_INTERNAL_20a14206_4_k_cu_4ef3ad79_27944cuda3std3__48in_placeE)
_ZN39_INTERNAL_20a14206_4_k_cu_4ef3ad79_27944cuda3std3__48in_placeE:
	.zero		1
	.type		_ZN39_INTERNAL_20a14206_4_k_cu_4ef3ad79_27944cuda3std6ranges3__45__cpo9iter_moveE,@object
	.size		_ZN39_INTERNAL_20a14206_4_k_cu_4ef3ad79_27944cuda3std6ranges3__45__cpo9iter_moveE,(_ZN39_INTERNAL_20a14206_4_k_cu_4ef3ad79_27944cuda3std3__45__cpo5beginE - _ZN39_INTERNAL_20a14206_4_k_cu_4ef3ad79_27944cuda3std6ranges3__45__cpo9iter_moveE)
_ZN39_INTERNAL_20a14206_4_k_cu_4ef3ad79_27944cuda3std6ranges3__45__cpo9iter_moveE:
	.zero		1
	.type		_ZN39_INTERNAL_20a14206_4_k_cu_4ef3ad79_27944cuda3std3__45__cpo5beginE,@object
	.size		_ZN39_INTERNAL_20a14206_4_k_cu_4ef3ad79_27944cuda3std3__45__cpo5beginE,(_ZN39_INTERNAL_20a14206_4_k_cu_4ef3ad79_27944cuda3std3__441_GLOBAL__N__20a14206_4_k_cu_4ef3ad79_27946ignoreE - _ZN39_INTERNAL_20a14206_4_k_cu_4ef3ad79_27944cuda3std3__45__cpo5beginE)
_ZN39_INTERNAL_20a14206_4_k_cu_4ef3ad79_27944cuda3std3__45__cpo5beginE:
	.zero		1
	.type		_ZN39_INTERNAL_20a14206_4_k_cu_4ef3ad79_27944cuda3std3__441_GLOBAL__N__20a14206_4_k_cu_4ef3ad79_27946ignoreE,@object
	.size		_ZN39_INTERNAL_20a14206_4_k_cu_4ef3ad79_27944cuda3std3__441_GLOBAL__N__20a14206_4_k_cu_4ef3ad79_27946ignoreE,(_ZN39_INTERNAL_20a14206_4_k_cu_4ef3ad79_27944cute7productE - _ZN39_INTERNAL_20a14206_4_k_cu_4ef3ad79_27944cuda3std3__441_GLOBAL__N__20a14206_4_k_cu_4ef3ad79_27946ignoreE)
_ZN39_INTERNAL_20a14206_4_k_cu_4ef3ad79_27944cuda3std3__441_GLOBAL__N__20a14206_4_k_cu_4ef3ad79_27946ignoreE:
	.zero		1
	.type		_ZN39_INTERNAL_20a14206_4_k_cu_4ef3ad79_27944cute7productE,@object
	.size		_ZN39_INTERNAL_20a14206_4_k_cu_4ef3ad79_27944cute7productE,(_ZN39_INTERNAL_20a14206_4_k_cu_4ef3ad79_27944cuda3std3__45__cpo3endE - _ZN39_INTERNAL_20a14206_4_k_cu_4ef3ad79_27944cute7productE)
_ZN39_INTERNAL_20a14206_4_k_cu_4ef3ad79_27944cute7productE:
	.zero		1
	.type		_ZN39_INTERNAL_20a14206_4_k_cu_4ef3ad79_27944cuda3std3__45__cpo3endE,@object
	.size		_ZN39_INTERNAL_20a14206_4_k_cu_4ef3ad79_27944cuda3std3__45__cpo3endE,(_ZN39_INTERNAL_20a14206_4_k_cu_4ef3ad79_27944cuda3std3__419piecewise_constructE - _ZN39_INTERNAL_20a14206_4_k_cu_4ef3ad79_27944cuda3std3__45__cpo3endE)
_ZN39_INTERNAL_20a14206_4_k_cu_4ef3ad79_27944cuda3std3__45__cpo3endE:
	.zero		1
	.type		_ZN39_INTERNAL_20a14206_4_k_cu_4ef3ad79_27944cuda3std3__419piecewise_constructE,@object
	.size		_ZN39_INTERNAL_20a14206_4_k_cu_4ef3ad79_27944cuda3std3__419piecewise_constructE,(_ZN39_INTERNAL_20a14206_4_k_cu_4ef3ad79_27944cuda3std3__45__cpo4cendE - _ZN39_INTERNAL_20a14206_4_k_cu_4ef3ad79_27944cuda3std3__419piecewise_constructE)
_ZN39_INTERNAL_20a14206_4_k_cu_4ef3ad79_27944cuda3std3__419piecewise_constructE:
	.zero		1
	.type		_ZN39_INTERNAL_20a14206_4_k_cu_4ef3ad79_27944cuda3std3__45__cpo4cendE,@object
	.size		_ZN39_INTERNAL_20a14206_4_k_cu_4ef3ad79_27944cuda3std3__45__cpo4cendE,(_ZN39_INTERNAL_20a14206_4_k_cu_4ef3ad79_27944cuda3std6ranges3__45__cpo4swapE - _ZN39_INTERNAL_20a14206_4_k_cu_4ef3ad79_27944cuda3std3__45__cpo4cendE)
_ZN39_INTERNAL_20a14206_4_k_cu_4ef3ad79_27944cuda3std3__45__cpo4cendE:
	.zero		1
	.type		_ZN39_INTERNAL_20a14206_4_k_cu_4ef3ad79_27944cuda3std6ranges3__45__cpo4swapE,@object
	.size		_ZN39_INTERNAL_20a14206_4_k_cu_4ef3ad79_27944cuda3std6ranges3__45__cpo4swapE,(.L_7 - _ZN39_INTERNAL_20a14206_4_k_cu_4ef3ad79_27944cuda3std6ranges3__45__cpo4swapE)
_ZN39_INTERNAL_20a14206_4_k_cu_4ef3ad79_27944cuda3std6ranges3__45__cpo4swapE:
	.zero		1
.L_7:


//--------------------- .nv.constant0._ZN7cutlass13device_kernelINS_4conv6kernel13ConvUniversalINS1_16ConvProblemShapeILNS1_8OperatorE2ELi2EEENS1_10collective14CollectiveConvINS1_46MainloopSm90TmaGmmaWarpSpecializedImplicitGemmILS5_2ELi4ELi2EN4cute5tupleIJNSA_1CILi1EEESD_SD_EEENS1_36KernelImplicitTmaWarpSpecializedSm90ELi1EEENSB_IJNSC_ILi256EEENSB_IJNSC_ILi128EEEEEENSB_IJNSC_ILi64EEEEEEEEENS_10bfloat16_tESN_NSA_8TiledMMAINSA_8MMA_AtomIJNSA_4SM904GMMA28MMA_64x128x16_F32BF16BF16_SSILNSR_5MajorE1ELST_1ELNSR_7ScaleInE1ELSU_1EEEEEENSA_6LayoutISE_NSB_IJNSC_ILi0EEESY_SY_EEEEENSB_IJNSA_10UnderscoreES11_S11_EEEEENS7_6detail26Sm90ImplicitGemmTileTraitsINSA_13SM90_TMA_LOADENSA_14ComposedLayoutINSA_7SwizzleILi3ELi4ELi3EEENSA_18smem_ptr_flag_bitsILi16EEENSX_INSB_IJNSB_IJSK_NSC_ILi4EEEEEENSB_IJNSC_ILi8EEES1E_EEENSB_IJSD_S1C_EEEEEENSB_IJNSB_IJSD_NSC_ILi4096EEEEEENSB_IJSK_NSC_ILi512EEEEEENSB_IJSY_NSC_ILi16384EEEEEEEEEEEEEvEENS15_INSA_20SM90_TMA_LOAD_IM2COLENS17_IS19_S1B_NSX_INSB_IJNSB_IJSK_NSC_ILi2EEEEEES1F_S1G_EEENSB_IJS1J_S1L_NSB_IJSY_NSC_ILi8192EEEEEEEEEEEEEvEEEENS_8epilogue10collective6detail29Sm90TmaWarpSpecializedAdapterINS24_15DefaultEpilogueISN_NSB_IJlNSB_IJSD_llEEESY_EEES29_NS23_6thread17LinearCombinationISN_Li1EffLNS2A_9ScaleType4KindE0ELNS_15FloatRoundStyleE2ESN_EENS_4gemm15EpilogueDefaultEEEEEvvEEEEvNT_6ParamsE --------------------------
	.section	.nv.constant0._ZN7cutlass13device_kernelINS_4conv6kernel13ConvUniversalINS1_16ConvProblemShapeILNS1_8OperatorE2ELi2EEENS1_10collective14CollectiveConvINS1_46MainloopSm90TmaGmmaWarpSpecializedImplicitGemmILS5_2ELi4ELi2EN4cute5tupleIJNSA_1CILi1EEESD_SD_EEENS1_36KernelImplicitTmaWarpSpecializedSm90ELi1EEENSB_IJNSC_ILi256EEENSB_IJNSC_ILi128EEEEEENSB_IJNSC_ILi64EEEEEEEEENS_10bfloat16_tESN_NSA_8TiledMMAINSA_8MMA_AtomIJNSA_4SM904GMMA28MMA_64x128x16_F32BF16BF16_SSILNSR_5MajorE1ELST_1ELNSR_7ScaleInE1ELSU_1EEEEEENSA_6LayoutISE_NSB_IJNSC_ILi0EEESY_SY_EEEEENSB_IJNSA_10UnderscoreES11_S11_EEEEENS7_6detail26Sm90ImplicitGemmTileTraitsINSA_13SM90_TMA_LOADENSA_14ComposedLayoutINSA_7SwizzleILi3ELi4ELi3EEENSA_18smem_ptr_flag_bitsILi16EEENSX_INSB_IJNSB_IJSK_NSC_ILi4EEEEEENSB_IJNSC_ILi8EEES1E_EEENSB_IJSD_S1C_EEEEEENSB_IJNSB_IJSD_NSC_ILi4096EEEEEENSB_IJSK_NSC_ILi512EEEEEENSB_IJSY_NSC_ILi16384EEEEEEEEEEEEEvEENS15_INSA_20SM90_TMA_LOAD_IM2COLENS17_IS19_S1B_NSX_INSB_IJNSB_IJSK_NSC_ILi2EEEEEES1F_S1G_EEENSB_IJS1J_S1L_NSB_IJSY_NSC_ILi8192EEEEEEEEEEEEEvEEEENS_8epilogue10collective6detail29Sm90TmaWarpSpecializedAdapterINS24_15DefaultEpilogueISN_NSB_IJlNSB_IJSD_llEEESY_EEES29_NS23_6thread17LinearCombinationISN_Li1EffLNS2A_9ScaleType4KindE0ELNS_15FloatRoundStyleE2ESN_EENS_4gemm15EpilogueDefaultEEEEEvvEEEEvNT_6ParamsE,"a",@progbits
	.sectionflags	@""
	.align	4
.nv.constant0._ZN7cutlass13device_kernelINS_4conv6kernel13ConvUniversalINS1_16ConvProblemShapeILNS1_8OperatorE2ELi2EEENS1_10collective14CollectiveConvINS1_46MainloopSm90TmaGmmaWarpSpecializedImplicitGemmILS5_2ELi4ELi2EN4cute5tupleIJNSA_1CILi1EEESD_SD_EEENS1_36KernelImplicitTmaWarpSpecializedSm90ELi1EEENSB_IJNSC_ILi256EEENSB_IJNSC_ILi128EEEEEENSB_IJNSC_ILi64EEEEEEEEENS_10bfloat16_tESN_NSA_8TiledMMAINSA_8MMA_AtomIJNSA_4SM904GMMA28MMA_64x128x16_F32BF16BF16_SSILNSR_5MajorE1ELST_1ELNSR_7ScaleInE1ELSU_1EEEEEENSA_6LayoutISE_NSB_IJNSC_ILi0EEESY_SY_EEEEENSB_IJNSA_10UnderscoreES11_S11_EEEEENS7_6detail26Sm90ImplicitGemmTileTraitsINSA_13SM90_TMA_LOADENSA_14ComposedLayoutINSA_7SwizzleILi3ELi4ELi3EEENSA_18smem_ptr_flag_bitsILi16EEENSX_INSB_IJNSB_IJSK_NSC_ILi4EEEEEENSB_IJNSC_ILi8EEES1E_EEENSB_IJSD_S1C_EEEEEENSB_IJNSB_IJSD_NSC_ILi4096EEEEEENSB_IJSK_NSC_ILi512EEEEEENSB_IJSY_NSC_ILi16384EEEEEEEEEEEEEvEENS15_INSA_20SM90_TMA_LOAD_IM2COLENS17_IS19_S1B_NSX_INSB_IJNSB_IJSK_NSC_ILi2EEEEEES1F_S1G_EEENSB_IJS1J_S1L_NSB_IJSY_NSC_ILi8192EEEEEEEEEEEEEvEEEENS_8epilogue10collective6detail29Sm90TmaWarpSpecializedAdapterINS24_15DefaultEpilogueISN_NSB_IJlNSB_IJSD_llEEESY_EEES29_NS23_6thread17LinearCombinationISN_Li1EffLNS2A_9ScaleType4KindE0ELNS_15FloatRoundStyleE2ESN_EENS_4gemm15EpilogueDefaultEEEEEvvEEEEvNT_6ParamsE:
	.zero		1536


//--------------------- SYMBOLS --------------------------

	.type		.nv.reservedSmem.offset0,@object
	.size		.nv.reservedSmem.offset0,0x4
